//
// Generated by NVIDIA NVVM Compiler
//
// Compiler Build ID: CL-36424714
// Cuda compilation tools, release 13.0, V13.0.88
// Based on NVVM 20.0.0
//

.version 9.0
.target sm_100
.address_size 64

	// .globl	_Z15gpu_monte_carloPfP17curandStateXORWOW
.global .align 4 .b8 precalc_xorwow_matrix[102400];
.global .align 4 .b8 precalc_xorwow_offset_matrix[102400];
.global .align 4 .b8 mrg32k3aM1[2304];
.global .align 4 .b8 mrg32k3aM2[2304];
.global .align 4 .b8 mrg32k3aM1SubSeq[2016];
.global .align 4 .b8 mrg32k3aM2SubSeq[2016];
.global .align 4 .b8 mrg32k3aM1Seq[2304];
.global .align 4 .b8 mrg32k3aM2Seq[2304];
.const .align 8 .b8 __cr_lgamma_table[72];

.visible .entry _Z15gpu_monte_carloPfP17curandStateXORWOW(
	.param .u64 .ptr .align 1 _Z15gpu_monte_carloPfP17curandStateXORWOW_param_0,
	.param .u64 .ptr .align 1 _Z15gpu_monte_carloPfP17curandStateXORWOW_param_1
)
{
	.reg .pred 	%p<29>;
	.reg .b32 	%r<540>;
	.reg .b32 	%f<28>;
	.reg .b64 	%rd<22>;

	ld.param.u64 	%rd8, [_Z15gpu_monte_carloPfP17curandStateXORWOW_param_0];
	ld.param.u64 	%rd9, [_Z15gpu_monte_carloPfP17curandStateXORWOW_param_1];
	cvta.to.global.u64 	%rd10, %rd9;
	mov.u32 	%r218, %tid.x;
	mov.u32 	%r219, %ntid.x;
	mov.u32 	%r220, %ctaid.x;
	mad.lo.s32 	%r221, %r219, %r220, %r218;
	cvt.u64.u32 	%rd1, %r221;
	mul.wide.u32 	%rd11, %r221, 48;
	add.s64 	%rd2, %rd10, %rd11;
	mov.b32 	%r446, 1911725830;
	mov.b32 	%r222, 1150135817;
	st.global.v2.u32 	[%rd2], {%r222, %r446};
	mov.b32 	%r444, -123459836;
	mov.b32 	%r445, 2131526676;
	st.global.v2.u32 	[%rd2+8], {%r445, %r444};
	mov.b32 	%r442, 1794052362;
	mov.b32 	%r443, -589760388;
	st.global.v2.u32 	[%rd2+16], {%r443, %r442};
	setp.eq.s32 	%p1, %r221, 0;
	@%p1 bra 	$L__BB0_42;
	mov.b32 	%r428, 0;
	mov.b32 	%r446, 1911725830;
	mov.b32 	%r445, 2131526676;
	mov.b32 	%r444, -123459836;
	mov.b32 	%r443, -589760388;
	mov.b32 	%r442, 1794052362;
	mov.u64 	%rd21, %rd1;
$L__BB0_2:
	and.b64  	%rd4, %rd21, 3;
	setp.eq.s64 	%p2, %rd4, 0;
	@%p2 bra 	$L__BB0_41;
	mul.wide.u32 	%rd12, %r428, 3200;
	mov.u64 	%rd13, precalc_xorwow_matrix;
	add.s64 	%rd5, %rd13, %rd12;
	cvt.u32.u64 	%r7, %rd4;
	mov.b32 	%r429, 0;
$L__BB0_4:
	mov.b32 	%r442, 0;
	mov.u32 	%r443, %r442;
	mov.u32 	%r444, %r442;
	mov.u32 	%r445, %r442;
	mov.u32 	%r446, %r442;
	mov.u32 	%r435, %r442;
$L__BB0_5:
	mul.wide.u32 	%rd14, %r435, 4;
	add.s64 	%rd15, %rd2, %rd14;
	ld.global.u32 	%r15, [%rd15+4];
	shl.b32 	%r16, %r435, 5;
	mov.b32 	%r441, 0;
$L__BB0_6:
	.pragma "nounroll";
	shr.u32 	%r232, %r15, %r441;
	and.b32  	%r233, %r232, 1;
	setp.eq.b32 	%p3, %r233, 1;
	not.pred 	%p4, %p3;
	add.s32 	%r234, %r16, %r441;
	mul.lo.s32 	%r235, %r234, 5;
	mul.wide.u32 	%rd16, %r235, 4;
	add.s64 	%rd6, %rd5, %rd16;
	@%p4 bra 	$L__BB0_8;
	ld.global.u32 	%r236, [%rd6];
	xor.b32  	%r446, %r446, %r236;
	ld.global.u32 	%r237, [%rd6+4];
	xor.b32  	%r445, %r445, %r237;
	ld.global.u32 	%r238, [%rd6+8];
	xor.b32  	%r444, %r444, %r238;
	ld.global.u32 	%r239, [%rd6+12];
	xor.b32  	%r443, %r443, %r239;
	ld.global.u32 	%r240, [%rd6+16];
	xor.b32  	%r442, %r442, %r240;
$L__BB0_8:
	and.b32  	%r242, %r232, 2;
	setp.eq.s32 	%p5, %r242, 0;
	@%p5 bra 	$L__BB0_10;
	ld.global.u32 	%r243, [%rd6+20];
	xor.b32  	%r446, %r446, %r243;
	ld.global.u32 	%r244, [%rd6+24];
	xor.b32  	%r445, %r445, %r244;
	ld.global.u32 	%r245, [%rd6+28];
	xor.b32  	%r444, %r444, %r245;
	ld.global.u32 	%r246, [%rd6+32];
	xor.b32  	%r443, %r443, %r246;
	ld.global.u32 	%r247, [%rd6+36];
	xor.b32  	%r442, %r442, %r247;
$L__BB0_10:
	and.b32  	%r249, %r232, 4;
	setp.eq.s32 	%p6, %r249, 0;
	@%p6 bra 	$L__BB0_12;
	ld.global.u32 	%r250, [%rd6+40];
	xor.b32  	%r446, %r446, %r250;
	ld.global.u32 	%r251, [%rd6+44];
	xor.b32  	%r445, %r445, %r251;
	ld.global.u32 	%r252, [%rd6+48];
	xor.b32  	%r444, %r444, %r252;
	ld.global.u32 	%r253, [%rd6+52];
	xor.b32  	%r443, %r443, %r253;
	ld.global.u32 	%r254, [%rd6+56];
	xor.b32  	%r442, %r442, %r254;
$L__BB0_12:
	and.b32  	%r256, %r232, 8;
	setp.eq.s32 	%p7, %r256, 0;
	@%p7 bra 	$L__BB0_14;
	ld.global.u32 	%r257, [%rd6+60];
	xor.b32  	%r446, %r446, %r257;
	ld.global.u32 	%r258, [%rd6+64];
	xor.b32  	%r445, %r445, %r258;
	ld.global.u32 	%r259, [%rd6+68];
	xor.b32  	%r444, %r444, %r259;
	ld.global.u32 	%r260, [%rd6+72];
	xor.b32  	%r443, %r443, %r260;
	ld.global.u32 	%r261, [%rd6+76];
	xor.b32  	%r442, %r442, %r261;
$L__BB0_14:
	and.b32  	%r263, %r232, 16;
	setp.eq.s32 	%p8, %r263, 0;
	@%p8 bra 	$L__BB0_16;
	ld.global.u32 	%r264, [%rd6+80];
	xor.b32  	%r446, %r446, %r264;
	ld.global.u32 	%r265, [%rd6+84];
	xor.b32  	%r445, %r445, %r265;
	ld.global.u32 	%r266, [%rd6+88];
	xor.b32  	%r444, %r444, %r266;
	ld.global.u32 	%r267, [%rd6+92];
	xor.b32  	%r443, %r443, %r267;
	ld.global.u32 	%r268, [%rd6+96];
	xor.b32  	%r442, %r442, %r268;
$L__BB0_16:
	and.b32  	%r270, %r232, 32;
	setp.eq.s32 	%p9, %r270, 0;
	@%p9 bra 	$L__BB0_18;
	ld.global.u32 	%r271, [%rd6+100];
	xor.b32  	%r446, %r446, %r271;
	ld.global.u32 	%r272, [%rd6+104];
	xor.b32  	%r445, %r445, %r272;
	ld.global.u32 	%r273, [%rd6+108];
	xor.b32  	%r444, %r444, %r273;
	ld.global.u32 	%r274, [%rd6+112];
	xor.b32  	%r443, %r443, %r274;
	ld.global.u32 	%r275, [%rd6+116];
	xor.b32  	%r442, %r442, %r275;
$L__BB0_18:
	and.b32  	%r277, %r232, 64;
	setp.eq.s32 	%p10, %r277, 0;
	@%p10 bra 	$L__BB0_20;
	ld.global.u32 	%r278, [%rd6+120];
	xor.b32  	%r446, %r446, %r278;
	ld.global.u32 	%r279, [%rd6+124];
	xor.b32  	%r445, %r445, %r279;
	ld.global.u32 	%r280, [%rd6+128];
	xor.b32  	%r444, %r444, %r280;
	ld.global.u32 	%r281, [%rd6+132];
	xor.b32  	%r443, %r443, %r281;
	ld.global.u32 	%r282, [%rd6+136];
	xor.b32  	%r442, %r442, %r282;
$L__BB0_20:
	and.b32  	%r284, %r232, 128;
	setp.eq.s32 	%p11, %r284, 0;
	@%p11 bra 	$L__BB0_22;
	ld.global.u32 	%r285, [%rd6+140];
	xor.b32  	%r446, %r446, %r285;
	ld.global.u32 	%r286, [%rd6+144];
	xor.b32  	%r445, %r445, %r286;
	ld.global.u32 	%r287, [%rd6+148];
	xor.b32  	%r444, %r444, %r287;
	ld.global.u32 	%r288, [%rd6+152];
	xor.b32  	%r443, %r443, %r288;
	ld.global.u32 	%r289, [%rd6+156];
	xor.b32  	%r442, %r442, %r289;
$L__BB0_22:
	and.b32  	%r291, %r232, 256;
	setp.eq.s32 	%p12, %r291, 0;
	@%p12 bra 	$L__BB0_24;
	ld.global.u32 	%r292, [%rd6+160];
	xor.b32  	%r446, %r446, %r292;
	ld.global.u32 	%r293, [%rd6+164];
	xor.b32  	%r445, %r445, %r293;
	ld.global.u32 	%r294, [%rd6+168];
	xor.b32  	%r444, %r444, %r294;
	ld.global.u32 	%r295, [%rd6+172];
	xor.b32  	%r443, %r443, %r295;
	ld.global.u32 	%r296, [%rd6+176];
	xor.b32  	%r442, %r442, %r296;
$L__BB0_24:
	and.b32  	%r298, %r232, 512;
	setp.eq.s32 	%p13, %r298, 0;
	@%p13 bra 	$L__BB0_26;
	ld.global.u32 	%r299, [%rd6+180];
	xor.b32  	%r446, %r446, %r299;
	ld.global.u32 	%r300, [%rd6+184];
	xor.b32  	%r445, %r445, %r300;
	ld.global.u32 	%r301, [%rd6+188];
	xor.b32  	%r444, %r444, %r301;
	ld.global.u32 	%r302, [%rd6+192];
	xor.b32  	%r443, %r443, %r302;
	ld.global.u32 	%r303, [%rd6+196];
	xor.b32  	%r442, %r442, %r303;
$L__BB0_26:
	and.b32  	%r305, %r232, 1024;
	setp.eq.s32 	%p14, %r305, 0;
	@%p14 bra 	$L__BB0_28;
	ld.global.u32 	%r306, [%rd6+200];
	xor.b32  	%r446, %r446, %r306;
	ld.global.u32 	%r307, [%rd6+204];
	xor.b32  	%r445, %r445, %r307;
	ld.global.u32 	%r308, [%rd6+208];
	xor.b32  	%r444, %r444, %r308;
	ld.global.u32 	%r309, [%rd6+212];
	xor.b32  	%r443, %r443, %r309;
	ld.global.u32 	%r310, [%rd6+216];
	xor.b32  	%r442, %r442, %r310;
$L__BB0_28:
	and.b32  	%r312, %r232, 2048;
	setp.eq.s32 	%p15, %r312, 0;
	@%p15 bra 	$L__BB0_30;
	ld.global.u32 	%r313, [%rd6+220];
	xor.b32  	%r446, %r446, %r313;
	ld.global.u32 	%r314, [%rd6+224];
	xor.b32  	%r445, %r445, %r314;
	ld.global.u32 	%r315, [%rd6+228];
	xor.b32  	%r444, %r444, %r315;
	ld.global.u32 	%r316, [%rd6+232];
	xor.b32  	%r443, %r443, %r316;
	ld.global.u32 	%r317, [%rd6+236];
	xor.b32  	%r442, %r442, %r317;
$L__BB0_30:
	and.b32  	%r319, %r232, 4096;
	setp.eq.s32 	%p16, %r319, 0;
	@%p16 bra 	$L__BB0_32;
	ld.global.u32 	%r320, [%rd6+240];
	xor.b32  	%r446, %r446, %r320;
	ld.global.u32 	%r321, [%rd6+244];
	xor.b32  	%r445, %r445, %r321;
	ld.global.u32 	%r322, [%rd6+248];
	xor.b32  	%r444, %r444, %r322;
	ld.global.u32 	%r323, [%rd6+252];
	xor.b32  	%r443, %r443, %r323;
	ld.global.u32 	%r324, [%rd6+256];
	xor.b32  	%r442, %r442, %r324;
$L__BB0_32:
	and.b32  	%r326, %r232, 8192;
	setp.eq.s32 	%p17, %r326, 0;
	@%p17 bra 	$L__BB0_34;
	ld.global.u32 	%r327, [%rd6+260];
	xor.b32  	%r446, %r446, %r327;
	ld.global.u32 	%r328, [%rd6+264];
	xor.b32  	%r445, %r445, %r328;
	ld.global.u32 	%r329, [%rd6+268];
	xor.b32  	%r444, %r444, %r329;
	ld.global.u32 	%r330, [%rd6+272];
	xor.b32  	%r443, %r443, %r330;
	ld.global.u32 	%r331, [%rd6+276];
	xor.b32  	%r442, %r442, %r331;
$L__BB0_34:
	and.b32  	%r333, %r232, 16384;
	setp.eq.s32 	%p18, %r333, 0;
	@%p18 bra 	$L__BB0_36;
	ld.global.u32 	%r334, [%rd6+280];
	xor.b32  	%r446, %r446, %r334;
	ld.global.u32 	%r335, [%rd6+284];
	xor.b32  	%r445, %r445, %r335;
	ld.global.u32 	%r336, [%rd6+288];
	xor.b32  	%r444, %r444, %r336;
	ld.global.u32 	%r337, [%rd6+292];
	xor.b32  	%r443, %r443, %r337;
	ld.global.u32 	%r338, [%rd6+296];
	xor.b32  	%r442, %r442, %r338;
$L__BB0_36:
	and.b32  	%r340, %r232, 32768;
	setp.eq.s32 	%p19, %r340, 0;
	@%p19 bra 	$L__BB0_38;
	ld.global.u32 	%r341, [%rd6+300];
	xor.b32  	%r446, %r446, %r341;
	ld.global.u32 	%r342, [%rd6+304];
	xor.b32  	%r445, %r445, %r342;
	ld.global.u32 	%r343, [%rd6+308];
	xor.b32  	%r444, %r444, %r343;
	ld.global.u32 	%r344, [%rd6+312];
	xor.b32  	%r443, %r443, %r344;
	ld.global.u32 	%r345, [%rd6+316];
	xor.b32  	%r442, %r442, %r345;
$L__BB0_38:
	add.s32 	%r441, %r441, 16;
	setp.ne.s32 	%p20, %r441, 32;
	@%p20 bra 	$L__BB0_6;
	mad.lo.s32 	%r346, %r435, -31, %r16;
	add.s32 	%r435, %r346, 1;
	setp.ne.s32 	%p21, %r435, 5;
	@%p21 bra 	$L__BB0_5;
	st.global.u32 	[%rd2+4], %r446;
	st.global.u32 	[%rd2+8], %r445;
	st.global.u32 	[%rd2+12], %r444;
	st.global.u32 	[%rd2+16], %r443;
	st.global.u32 	[%rd2+20], %r442;
	add.s32 	%r429, %r429, 1;
	setp.lt.u32 	%p22, %r429, %r7;
	@%p22 bra 	$L__BB0_4;
$L__BB0_41:
	shr.u64 	%rd7, %rd21, 2;
	add.s32 	%r428, %r428, 1;
	setp.gt.u64 	%p23, %rd21, 3;
	mov.u64 	%rd21, %rd7;
	@%p23 bra 	$L__BB0_2;
$L__BB0_42:
	mov.b32 	%r538, 0;
	st.global.v2.u32 	[%rd2+24], {%r538, %r538};
	st.global.u32 	[%rd2+32], %r538;
	mov.b64 	%rd17, 0;
	st.global.u64 	[%rd2+40], %rd17;
	mov.b32 	%r532, 1150498254;
	mov.u32 	%r539, %r538;
$L__BB0_43:
	shr.u32 	%r349, %r446, 2;
	xor.b32  	%r350, %r349, %r446;
	shl.b32 	%r351, %r442, 4;
	shl.b32 	%r352, %r350, 1;
	xor.b32  	%r353, %r352, %r351;
	xor.b32  	%r354, %r353, %r350;
	xor.b32  	%r355, %r354, %r442;
	shr.u32 	%r356, %r445, 2;
	xor.b32  	%r357, %r356, %r445;
	shl.b32 	%r358, %r355, 4;
	shl.b32 	%r359, %r357, 1;
	xor.b32  	%r360, %r359, %r358;
	xor.b32  	%r361, %r360, %r357;
	xor.b32  	%r362, %r361, %r355;
	shr.u32 	%r363, %r444, 2;
	xor.b32  	%r364, %r363, %r444;
	shl.b32 	%r365, %r362, 4;
	shl.b32 	%r366, %r364, 1;
	xor.b32  	%r367, %r366, %r365;
	xor.b32  	%r368, %r367, %r364;
	xor.b32  	%r369, %r368, %r362;
	shr.u32 	%r370, %r443, 2;
	xor.b32  	%r371, %r370, %r443;
	shl.b32 	%r372, %r369, 4;
	shl.b32 	%r373, %r371, 1;
	xor.b32  	%r374, %r373, %r372;
	xor.b32  	%r375, %r374, %r371;
	xor.b32  	%r446, %r375, %r369;
	shr.u32 	%r376, %r442, 2;
	xor.b32  	%r377, %r376, %r442;
	shl.b32 	%r378, %r446, 4;
	shl.b32 	%r379, %r377, 1;
	xor.b32  	%r380, %r379, %r378;
	xor.b32  	%r381, %r380, %r377;
	xor.b32  	%r445, %r381, %r446;
	shr.u32 	%r382, %r355, 2;
	xor.b32  	%r383, %r382, %r355;
	shl.b32 	%r384, %r445, 4;
	shl.b32 	%r385, %r383, 1;
	xor.b32  	%r386, %r385, %r384;
	xor.b32  	%r387, %r386, %r383;
	xor.b32  	%r444, %r387, %r445;
	shr.u32 	%r388, %r362, 2;
	xor.b32  	%r389, %r388, %r362;
	shl.b32 	%r390, %r444, 4;
	shl.b32 	%r391, %r389, 1;
	xor.b32  	%r392, %r391, %r390;
	xor.b32  	%r393, %r392, %r389;
	xor.b32  	%r443, %r393, %r444;
	shr.u32 	%r394, %r369, 2;
	xor.b32  	%r395, %r394, %r369;
	shl.b32 	%r396, %r443, 4;
	shl.b32 	%r397, %r395, 1;
	xor.b32  	%r398, %r397, %r396;
	xor.b32  	%r399, %r398, %r395;
	xor.b32  	%r442, %r399, %r443;
	add.s32 	%r400, %r532, %r442;
	add.s32 	%r401, %r355, %r532;
	cvt.rn.f32.u32 	%f1, %r401;
	fma.rn.f32 	%f2, %f1, 0f2F800000, 0f2F000000;
	add.s32 	%r402, %r532, %r362;
	add.s32 	%r403, %r402, 362437;
	cvt.rn.f32.u32 	%f3, %r403;
	fma.rn.f32 	%f4, %f3, 0f2F800000, 0f2F000000;
	mul.f32 	%f5, %f4, %f4;
	fma.rn.f32 	%f6, %f2, %f2, %f5;
	setp.le.f32 	%p24, %f6, 0f3F800000;
	selp.u32 	%r404, 1, 0, %p24;
	add.s32 	%r405, %r539, %r404;
	add.s32 	%r406, %r532, %r369;
	add.s32 	%r407, %r406, 724874;
	cvt.rn.f32.u32 	%f7, %r407;
	fma.rn.f32 	%f8, %f7, 0f2F800000, 0f2F000000;
	add.s32 	%r408, %r532, %r446;
	add.s32 	%r409, %r408, 1087311;
	cvt.rn.f32.u32 	%f9, %r409;
	fma.rn.f32 	%f10, %f9, 0f2F800000, 0f2F000000;
	mul.f32 	%f11, %f10, %f10;
	fma.rn.f32 	%f12, %f8, %f8, %f11;
	setp.le.f32 	%p25, %f12, 0f3F800000;
	selp.u32 	%r410, 1, 0, %p25;
	add.s32 	%r411, %r405, %r410;
	add.s32 	%r412, %r532, %r445;
	add.s32 	%r413, %r412, 1449748;
	cvt.rn.f32.u32 	%f13, %r413;
	fma.rn.f32 	%f14, %f13, 0f2F800000, 0f2F000000;
	add.s32 	%r414, %r532, %r444;
	add.s32 	%r415, %r414, 1812185;
	cvt.rn.f32.u32 	%f15, %r415;
	fma.rn.f32 	%f16, %f15, 0f2F800000, 0f2F000000;
	mul.f32 	%f17, %f16, %f16;
	fma.rn.f32 	%f18, %f14, %f14, %f17;
	setp.le.f32 	%p26, %f18, 0f3F800000;
	selp.u32 	%r416, 1, 0, %p26;
	add.s32 	%r417, %r411, %r416;
	add.s32 	%r418, %r532, %r443;
	add.s32 	%r419, %r418, 2174622;
	cvt.rn.f32.u32 	%f19, %r419;
	fma.rn.f32 	%f20, %f19, 0f2F800000, 0f2F000000;
	add.s32 	%r420, %r400, 2537059;
	cvt.rn.f32.u32 	%f21, %r420;
	fma.rn.f32 	%f22, %f21, 0f2F800000, 0f2F000000;
	mul.f32 	%f23, %f22, %f22;
	fma.rn.f32 	%f24, %f20, %f20, %f23;
	setp.le.f32 	%p27, %f24, 0f3F800000;
	selp.u32 	%r421, 1, 0, %p27;
	add.s32 	%r539, %r417, %r421;
	add.s32 	%r538, %r538, 4;
	add.s32 	%r532, %r532, 2899496;
	setp.ne.s32 	%p28, %r538, 4096;
	@%p28 bra 	$L__BB0_43;
	st.global.v2.u32 	[%rd2+8], {%r445, %r444};
	st.global.v2.u32 	[%rd2+16], {%r443, %r442};
	mov.b32 	%r422, -175747575;
	st.global.v2.u32 	[%rd2], {%r422, %r446};
	cvta.to.global.u64 	%rd18, %rd8;
	cvt.rn.f32.u32 	%f25, %r539;
	mul.f32 	%f26, %f25, 0f40800000;
	mul.f32 	%f27, %f26, 0f39800000;
	shl.b64 	%rd19, %rd1, 2;
	add.s64 	%rd20, %rd18, %rd19;
	st.global.f32 	[%rd20], %f27;
	ret;

}


// ===== COMPILED SASS (sm_100) =====

	.target	sm_100

	.elftype	@"ET_EXEC"


//--------------------- .note.nv.tkinfo           --------------------------
	.section	.note.nv.tkinfo,"",@"SHT_NOTE"
	.sectionflags	@"SHF_NOTE_NV_TKINFO"
	.tkinfo
        /*0018*/ 	.word	0x00000002
        /*0030*/ 	.string	""
        /*0030*/ 	.string	"ptxas"
        /*0030*/ 	.string	"Cuda compilation tools, release 13.0, V13.0.88"
        /*0030*/ 	.string	"Build cuda_13.0.r13.0/compiler.36424714_0"
        /*0030*/ 	.string	"-arch sm_100 -m 64 "



//--------------------- .note.nv.cuinfo           --------------------------
	.section	.note.nv.cuinfo,"",@"SHT_NOTE"
	.sectionflags	@"SHF_NOTE_NV_CUINFO"
        /*0018*/ 	.short	0x0002
        /*001a*/ 	.short	0x0064
        /*001c*/ 	.short	0x0082
	.zero		2


//--------------------- .nv.info                  --------------------------
	.section	.nv.info,"",@"SHT_CUDA_INFO"
	.align	4


	//----- nvinfo : EIATTR_REGCOUNT
	.align		4
        /*0000*/ 	.byte	0x04, 0x2f
        /*0002*/ 	.short	(.L_10 - .L_9)
	.align		4
.L_9:
        /*0004*/ 	.word	index@(_Z15gpu_monte_carloPfP17curandStateXORWOW)
        /*0008*/ 	.word	0x0000001f


	//----- nvinfo : EIATTR_FRAME_SIZE
	.align		4
.L_10:
        /*000c*/ 	.byte	0x04, 0x11
        /*000e*/ 	.short	(.L_12 - .L_11)
	.align		4
.L_11:
        /*0010*/ 	.word	index@(_Z15gpu_monte_carloPfP17curandStateXORWOW)
        /*0014*/ 	.word	0x00000000


	//----- nvinfo : EIATTR_MIN_STACK_SIZE
	.align		4
.L_12:
        /*0018*/ 	.byte	0x04, 0x12
        /*001a*/ 	.short	(.L_14 - .L_13)
	.align		4
.L_13:
        /*001c*/ 	.word	index@(_Z15gpu_monte_carloPfP17curandStateXORWOW)
        /*0020*/ 	.word	0x00000000
.L_14:


//--------------------- .nv.compat                --------------------------
	.section	.nv.compat,"",@"SHT_CUDA_COMPAT_INFO"
	.align	4
        /*0000*/ 	.byte	0x02, 0x09, 0x00, 0x00, 0x02, 0x02, 0x01, 0x00, 0x02, 0x05, 0x05, 0x00, 0x03, 0x07, 0x01, 0x01
        /*0010*/ 	.byte	0x02, 0x03, 0x00, 0x00, 0x02, 0x06, 0x01, 0x00, 0x04, 0x0b, 0x08, 0x00, 0x01, 0x00, 0x00, 0x00
        /*0020*/ 	.byte	0x00, 0x00, 0x00, 0x00


//--------------------- .nv.info._Z15gpu_monte_carloPfP17curandStateXORWOW --------------------------
	.section	.nv.info._Z15gpu_monte_carloPfP17curandStateXORWOW,"",@"SHT_CUDA_INFO"
	.sectionflags	@""
	.align	4


	//----- nvinfo : EIATTR_CUDA_API_VERSION
	.align		4
        /*0000*/ 	.byte	0x04, 0x37
        /*0002*/ 	.short	(.L_16 - .L_15)
.L_15:
        /*0004*/ 	.word	0x00000082


	//----- nvinfo : EIATTR_KPARAM_INFO
	.align		4
.L_16:
        /*0008*/ 	.byte	0x04, 0x17
        /*000a*/ 	.short	(.L_18 - .L_17)
.L_17:
        /*000c*/ 	.word	0x00000000
        /*0010*/ 	.short	0x0001
        /*0012*/ 	.short	0x0008
        /*0014*/ 	.byte	0x00, 0xf5, 0x21, 0x00


	//----- nvinfo : EIATTR_KPARAM_INFO
	.align		4
.L_18:
        /*0018*/ 	.byte	0x04, 0x17
        /*001a*/ 	.short	(.L_20 - .L_19)
.L_19:
        /*001c*/ 	.word	0x00000000
        /*0020*/ 	.short	0x0000
        /*0022*/ 	.short	0x0000
        /*0024*/ 	.byte	0x00, 0xf5, 0x21, 0x00


	//----- nvinfo : EIATTR_SPARSE_MMA_MASK
	.align		4
.L_20:
        /*0028*/ 	.byte	0x03, 0x50
        /*002a*/ 	.short	0x0000


	//----- nvinfo : EIATTR_MAXREG_COUNT
	.align		4
        /*002c*/ 	.byte	0x03, 0x1b
        /*002e*/ 	.short	0x00ff


	//----- nvinfo : EIATTR_MERCURY_ISA_VERSION
	.align		4
        /*0030*/ 	.byte	0x03, 0x5f
        /*0032*/ 	.short	0x0101


	//----- nvinfo : EIATTR_VRC_CTA_INIT_COUNT
	.align		4
        /*0034*/ 	.byte	0x02, 0x4a
	.zero		1
	.zero		1


	//----- nvinfo : EIATTR_EXIT_INSTR_OFFSETS
	.align		4
        /*0038*/ 	.byte	0x04, 0x1c
        /*003a*/ 	.short	(.L_22 - .L_21)


	//   ....[0]....
.L_21:
        /*003c*/ 	.word	0x00001680


	//----- nvinfo : EIATTR_CRS_STACK_SIZE
	.align		4
.L_22:
        /*0040*/ 	.byte	0x04, 0x1e
        /*0042*/ 	.short	(.L_24 - .L_23)
.L_23:
        /*0044*/ 	.word	0x00000000


	//----- nvinfo : EIATTR_CBANK_PARAM_SIZE
	.align		4
.L_24:
        /*0048*/ 	.byte	0x03, 0x19
        /*004a*/ 	.short	0x0010


	//----- nvinfo : EIATTR_PARAM_CBANK
	.align		4
        /*004c*/ 	.byte	0x04, 0x0a
        /*004e*/ 	.short	(.L_26 - .L_25)
	.align		4
.L_25:
        /*0050*/ 	.word	index@(.nv.constant0._Z15gpu_monte_carloPfP17curandStateXORWOW)
        /*0054*/ 	.short	0x0380
        /*0056*/ 	.short	0x0010


	//----- nvinfo : EIATTR_SW_WAR
	.align		4
.L_26:
        /*0058*/ 	.byte	0x04, 0x36
        /*005a*/ 	.short	(.L_28 - .L_27)
.L_27:
        /*005c*/ 	.word	0x00000008
.L_28:


//--------------------- .nv.callgraph             --------------------------
	.section	.nv.callgraph,"",@"SHT_CUDA_CALLGRAPH"
	.align	4
	.sectionentsize	8
	.align		4
        /*0000*/ 	.word	0x00000000
	.align		4
        /*0004*/ 	.word	0xffffffff
	.align		4
        /*0008*/ 	.word	0x00000000
	.align		4
        /*000c*/ 	.word	0xfffffffe
	.align		4
        /*0010*/ 	.word	0x00000000
	.align		4
        /*0014*/ 	.word	0xfffffffd
	.align		4
        /*0018*/ 	.word	0x00000000
	.align		4
        /*001c*/ 	.word	0xfffffffc


//--------------------- .nv.constant4             --------------------------
	.section	.nv.constant4,"a",@progbits
	.align	8
	.align		8
.nv.constant4:
        /*0000*/ 	.dword	precalc_xorwow_matrix
	.align		8
        /*0008*/ 	.dword	precalc_xorwow_offset_matrix
	.align		8
        /*0010*/ 	.dword	mrg32k3aM1
	.align		8
        /*0018*/ 	.dword	mrg32k3aM2
	.align		8
        /*0020*/ 	.dword	mrg32k3aM1SubSeq
	.align		8
        /*0028*/ 	.dword	mrg32k3aM2SubSeq
	.align		8
        /*0030*/ 	.dword	mrg32k3aM1Seq
	.align		8
        /*0038*/ 	.dword	mrg32k3aM2Seq


//--------------------- .nv.constant3             --------------------------
	.section	.nv.constant3,"a",@progbits
	.align	8
.nv.constant3:
	.type		__cr_lgamma_table,@object
	.size		__cr_lgamma_table,(.L_8 - __cr_lgamma_table)
__cr_lgamma_table:
        /*0000*/ 	.byte	0x00, 0x00, 0x00, 0x00, 0x00, 0x00, 0x00, 0x00, 0x00, 0x00, 0x00, 0x00, 0x00, 0x00, 0x00, 0x00
        /*0010*/ 	.byte	0xef, 0x39, 0xfa, 0xfe, 0x42, 0x2e, 0xe6, 0x3f, 0x02, 0x20, 0x2a, 0xfa, 0x0b, 0xab, 0xfc, 0x3f
        /*0020*/ 	.byte	0xf9, 0x2c, 0x92, 0x7c, 0xa7, 0x6c, 0x09, 0x40, 0xc9, 0x79, 0x44, 0x3c, 0x64, 0x26, 0x13, 0x40
        /*0030*/ 	.byte	0xca, 0x01, 0xcf, 0x3a, 0x27, 0x51, 0x1a, 0x40, 0x30, 0xcc, 0x2d, 0xf3, 0xe1, 0x0c, 0x21, 0x40
        /*0040*/ 	.byte	0x0d, 0xb7, 0xfc, 0x82, 0x8e, 0x35, 0x25, 0x40
.L_8:


//--------------------- .text._Z15gpu_monte_carloPfP17curandStateXORWOW --------------------------
	.section	.text._Z15gpu_monte_carloPfP17curandStateXORWOW,"ax",@progbits
	.align	128
        .global         _Z15gpu_monte_carloPfP17curandStateXORWOW
        .type           _Z15gpu_monte_carloPfP17curandStateXORWOW,@function
        .size           _Z15gpu_monte_carloPfP17curandStateXORWOW,(.L_x_10 - _Z15gpu_monte_carloPfP17curandStateXORWOW)
        .other          _Z15gpu_monte_carloPfP17curandStateXORWOW,@"STO_CUDA_ENTRY STV_DEFAULT"
_Z15gpu_monte_carloPfP17curandStateXORWOW:
.text._Z15gpu_monte_carloPfP17curandStateXORWOW:
[----:B------:R-:W-:Y:S01]  /*0000*/  LDC R1, c[0x0][0x37c] ;  /* 0x0000df00ff017b82 */ /* 0x000fe20000000800 */
[----:B------:R-:W0:Y:S07]  /*0010*/  S2R R0, SR_TID.X ;  /* 0x0000000000007919 */ /* 0x000e2e0000002100 */
[----:B------:R-:W1:Y:S01]  /*0020*/  LDC.64 R8, c[0x0][0x388] ;  /* 0x0000e200ff087b82 */ /* 0x000e620000000a00 */
[----:B------:R-:W0:Y:S01]  /*0030*/  LDCU UR4, c[0x0][0x360] ;  /* 0x00006c00ff0477ac */ /* 0x000e220008000800 */
[----:B------:R-:W-:Y:S01]  /*0040*/  IMAD.MOV.U32 R10, RZ, RZ, 0x448dae09 ;  /* 0x448dae09ff0a7424 */ /* 0x000fe200078e00ff */
[----:B------:R-:W0:Y:S01]  /*0050*/  S2R R3, SR_CTAID.X ;  /* 0x0000000000037919 */ /* 0x000e220000002500 */
[----:B------:R-:W-:Y:S01]  /*0060*/  IMAD.MOV.U32 R11, RZ, RZ, 0x71f29f06 ;  /* 0x71f29f06ff0b7424 */ /* 0x000fe200078e00ff */
[----:B------:R-:W2:Y:S01]  /*0070*/  LDCU.64 UR6, c[0x0][0x358] ;  /* 0x00006b00ff0677ac */ /* 0x000ea20008000a00 */
[----:B------:R-:W-:Y:S01]  /*0080*/  IMAD.MOV.U32 R12, RZ, RZ, 0x7f0c8414 ;  /* 0x7f0c8414ff0c7424 */ /* 0x000fe200078e00ff */
[----:B------:R-:W-:Y:S01]  /*0090*/  BSSY.RECONVERGENT B0, `(.L_x_0) ;  /* 0x00000ea000007945 */ /* 0x000fe20003800200 */
[----:B------:R-:W-:-:S02]  /*00a0*/  IMAD.MOV.U32 R13, RZ, RZ, -0x75bd8fc ;  /* 0xf8a42704ff0d7424 */ /* 0x000fc400078e00ff */
[----:B------:R-:W-:Y:S02]  /*00b0*/  IMAD.MOV.U32 R14, RZ, RZ, -0x23270784 ;  /* 0xdcd8f87cff0e7424 */ /* 0x000fe400078e00ff */
[----:B------:R-:W-:Y:S02]  /*00c0*/  IMAD.MOV.U32 R15, RZ, RZ, 0x6aef110a ;  /* 0x6aef110aff0f7424 */ /* 0x000fe400078e00ff */
[----:B------:R-:W-:Y:S02]  /*00d0*/  IMAD.MOV.U32 R7, RZ, RZ, 0x71f29f06 ;  /* 0x71f29f06ff077424 */ /* 0x000fe400078e00ff */
[----:B------:R-:W-:Y:S02]  /*00e0*/  IMAD.MOV.U32 R5, RZ, RZ, -0x75bd8fc ;  /* 0xf8a42704ff057424 */ /* 0x000fe400078e00ff */
[----:B------:R-:W-:Y:S02]  /*00f0*/  IMAD.MOV.U32 R4, RZ, RZ, 0x7f0c8414 ;  /* 0x7f0c8414ff047424 */ /* 0x000fe400078e00ff */
[----:B------:R-:W-:-:S02]  /*0100*/  IMAD.MOV.U32 R2, RZ, RZ, -0x23270784 ;  /* 0xdcd8f87cff027424 */ /* 0x000fc400078e00ff */
[----:B0-----:R-:W-:Y:S02]  /*0110*/  IMAD R0, R3, UR4, R0 ;  /* 0x0000000403007c24 */ /* 0x001fe4000f8e0200 */
[----:B------:R-:W-:Y:S02]  /*0120*/  IMAD.MOV.U32 R3, RZ, RZ, 0x6aef110a ;  /* 0x6aef110aff037424 */ /* 0x000fe400078e00ff */
[C---:B-1----:R-:W-:Y:S01]  /*0130*/  IMAD.WIDE.U32 R8, R0.reuse, 0x30, R8 ;  /* 0x0000003000087825 */ /* 0x042fe200078e0008 */
[----:B------:R-:W-:-:S04]  /*0140*/  ISETP.NE.AND P0, PT, R0, RZ, PT ;  /* 0x000000ff0000720c */ /* 0x000fc80003f05270 */
[----:B--2---:R0:W-:Y:S04]  /*0150*/  STG.E.64 desc[UR6][R8.64], R10 ;  /* 0x0000000a08007986 */ /* 0x0041e8000c101b06 */
[----:B------:R0:W-:Y:S04]  /*0160*/  STG.E.64 desc[UR6][R8.64+0x8], R12 ;  /* 0x0000080c08007986 */ /* 0x0001e8000c101b06 */
[----:B------:R0:W-:Y:S01]  /*0170*/  STG.E.64 desc[UR6][R8.64+0x10], R14 ;  /* 0x0000100e08007986 */ /* 0x0001e2000c101b06 */
[----:B------:R-:W-:Y:S05]  /*0180*/  @!P0 BRA `(.L_x_1) ;  /* 0x0000000c00688947 */ /* 0x000fea0003800000 */
[----:B------:R-:W-:Y:S02]  /*0190*/  IMAD.MOV.U32 R6, RZ, RZ, RZ ;  /* 0x000000ffff067224 */ /* 0x000fe400078e00ff */
[----:B0-----:R-:W-:Y:S02]  /*01a0*/  IMAD.MOV.U32 R12, RZ, RZ, R0 ;  /* 0x000000ffff0c7224 */ /* 0x001fe400078e0000 */
[----:B------:R-:W-:Y:S02]  /*01b0*/  IMAD.MOV.U32 R13, RZ, RZ, RZ ;  /* 0x000000ffff0d7224 */ /* 0x000fe400078e00ff */
[----:B------:R-:W-:Y:S02]  /*01c0*/  IMAD.MOV.U32 R7, RZ, RZ, 0x71f29f06 ;  /* 0x71f29f06ff077424 */ /* 0x000fe400078e00ff */
[----:B------:R-:W-:Y:S02]  /*01d0*/  IMAD.MOV.U32 R4, RZ, RZ, 0x7f0c8414 ;  /* 0x7f0c8414ff047424 */ /* 0x000fe400078e00ff */
[----:B------:R-:W-:-:S02]  /*01e0*/  IMAD.MOV.U32 R5, RZ, RZ, -0x75bd8fc ;  /* 0xf8a42704ff057424 */ /* 0x000fc400078e00ff */
[----:B------:R-:W-:Y:S02]  /*01f0*/  IMAD.MOV.U32 R2, RZ, RZ, -0x23270784 ;  /* 0xdcd8f87cff027424 */ /* 0x000fe400078e00ff */
[----:B------:R-:W-:-:S07]  /*0200*/  IMAD.MOV.U32 R3, RZ, RZ, 0x6aef110a ;  /* 0x6aef110aff037424 */ /* 0x000fce00078e00ff */
.L_x_7:
[----:B------:R-:W-:Y:S01]  /*0210*/  LOP3.LUT R8, R12, 0x3, RZ, 0xc0, !PT ;  /* 0x000000030c087812 */ /* 0x000fe200078ec0ff */
[----:B------:R-:W-:Y:S03]  /*0220*/  BSSY.RECONVERGENT B1, `(.L_x_2) ;  /* 0x00000ca000017945 */ /* 0x000fe60003800200 */
[----:B------:R-:W-:-:S04]  /*0230*/  ISETP.NE.U32.AND P0, PT, R8, RZ, PT ;  /* 0x000000ff0800720c */ /* 0x000fc80003f05070 */
[----:B------:R-:W-:-:S13]  /*0240*/  ISETP.NE.AND.EX P0, PT, RZ, RZ, PT, P0 ;  /* 0x000000ffff00720c */ /* 0x000fda0003f05300 */
[----:B0-----:R-:W-:Y:S05]  /*0250*/  @!P0 BRA `(.L_x_3) ;  /* 0x0000000c00188947 */ /* 0x001fea0003800000 */
[----:B------:R-:W0:Y:S01]  /*0260*/  LDC.64 R8, c[0x4][RZ] ;  /* 0x01000000ff087b82 */ /* 0x000e220000000a00 */
[----:B------:R-:W-:Y:S02]  /*0270*/  IMAD.MOV.U32 R14, RZ, RZ, RZ ;  /* 0x000000ffff0e7224 */ /* 0x000fe400078e00ff */
[----:B0-----:R-:W-:-:S07]  /*0280*/  IMAD.WIDE.U32 R8, R6, 0xc80, R8 ;  /* 0x00000c8006087825 */ /* 0x001fce00078e0008 */
.L_x_6:
[----:B------:R-:W-:Y:S01]  /*0290*/  IMAD.MOV.U32 R15, RZ, RZ, RZ ;  /* 0x000000ffff0f7224 */ /* 0x000fe200078e00ff */
[----:B0-----:R-:W-:Y:S02]  /*02a0*/  CS2R R2, SRZ ;  /* 0x0000000000027805 */ /* 0x001fe4000001ff00 */
[----:B------:R-:W-:Y:S01]  /*02b0*/  CS2R R4, SRZ ;  /* 0x0000000000047805 */ /* 0x000fe2000001ff00 */
[----:B------:R-:W-:-:S07]  /*02c0*/  IMAD.MOV.U32 R7, RZ, RZ, RZ ;  /* 0x000000ffff077224 */ /* 0x000fce00078e00ff */
.L_x_5:
[----:B------:R-:W0:Y:S02]  /*02d0*/  LDC.64 R10, c[0x0][0x388] ;  /* 0x0000e200ff0a7b82 */ /* 0x000e240000000a00 */
[----:B0-----:R-:W-:-:S04]  /*02e0*/  IMAD.WIDE.U32 R10, R0, 0x30, R10 ;  /* 0x00000030000a7825 */ /* 0x001fc800078e000a */
[----:B------:R-:W-:-:S05]  /*02f0*/  IMAD.WIDE.U32 R10, R15, 0x4, R10 ;  /* 0x000000040f0a7825 */ /* 0x000fca00078e000a */
[----:B------:R0:W5:Y:S01]  /*0300*/  LDG.E R16, desc[UR6][R10.64+0x4] ;  /* 0x000004060a107981 */ /* 0x000162000c1e1900 */
[----:B------:R-:W-:-:S07]  /*0310*/  IMAD.MOV.U32 R17, RZ, RZ, RZ ;  /* 0x000000ffff117224 */ /* 0x000fce00078e00ff */
.L_x_4:
[----:B-----5:R-:W-:Y:S01]  /*0320*/  SHF.R.U32.HI R23, RZ, R17, R16 ;  /* 0x00000011ff177219 */ /* 0x020fe20000011610 */
[----:B0-----:R-:W-:-:S03]  /*0330*/  IMAD.SHL.U32 R10, R15, 0x20, RZ ;  /* 0x000000200f0a7824 */ /* 0x001fc600078e00ff */
[----:B------:R-:W-:Y:S01]  /*0340*/  LOP3.LUT R11, R23, 0x1, RZ, 0xc0, !PT ;  /* 0x00000001170b7812 */ /* 0x000fe200078ec0ff */
[----:B------:R-:W-:-:S03]  /*0350*/  IMAD.IADD R10, R10, 0x1, R17 ;  /* 0x000000010a0a7824 */ /* 0x000fc600078e0211 */
[----:B------:R-:W-:Y:S01]  /*0360*/  ISETP.NE.U32.AND P0, PT, R11, 0x1, PT ;  /* 0x000000010b00780c */ /* 0x000fe20003f05070 */
[----:B------:R-:W-:-:S03]  /*0370*/  IMAD R11, R10, 0x5, RZ ;  /* 0x000000050a0b7824 */ /* 0x000fc600078e02ff */
[----:B------:R-:W-:Y:S01]  /*0380*/  R2P PR, R23, 0x7e ;  /* 0x0000007e17007804 */ /* 0x000fe20000000000 */
[----:B------:R-:W-:-:S08]  /*0390*/  IMAD.WIDE.U32 R10, R11, 0x4, R8 ;  /* 0x000000040b0a7825 */ /* 0x000fd000078e0008 */
[----:B------:R-:W2:Y:S04]  /*03a0*/  @!P0 LDG.E R20, desc[UR6][R10.64+0x10] ;  /* 0x000010060a148981 */ /* 0x000ea8000c1e1900 */
[----:B------:R-:W3:Y:S04]  /*03b0*/  @P1 LDG.E R22, desc[UR6][R10.64+0x24] ;  /* 0x000024060a161981 */ /* 0x000ee8000c1e1900 */
[----:B------:R-:W4:Y:S04]  /*03c0*/  @P2 LDG.E R24, desc[UR6][R10.64+0x38] ;  /* 0x000038060a182981 */ /* 0x000f28000c1e1900 */
[----:B------:R-:W4:Y:S04]  /*03d0*/  @P3 LDG.E R26, desc[UR6][R10.64+0x4c] ;  /* 0x00004c060a1a3981 */ /* 0x000f28000c1e1900 */
[----:B------:R-:W4:Y:S04]  /*03e0*/  @P4 LDG.E R28, desc[UR6][R10.64+0x60] ;  /* 0x000060060a1c4981 */ /* 0x000f28000c1e1900 */
[----:B------:R-:W4:Y:S04]  /*03f0*/  @!P0 LDG.E R18, desc[UR6][R10.64] ;  /* 0x000000060a128981 */ /* 0x000f28000c1e1900 */
[----:B------:R-:W4:Y:S04]  /*0400*/  @!P0 LDG.E R19, desc[UR6][R10.64+0x4] ;  /* 0x000004060a138981 */ /* 0x000f28000c1e1900 */
[----:B------:R-:W4:Y:S04]  /*0410*/  @P5 LDG.E R21, desc[UR6][R10.64+0x74] ;  /* 0x000074060a155981 */ /* 0x000f28000c1e1900 */
[----:B------:R-:W4:Y:S04]  /*0420*/  @P1 LDG.E R25, desc[UR6][R10.64+0x20] ;  /* 0x000020060a191981 */ /* 0x000f28000c1e1900 */
[----:B------:R-:W4:Y:S01]  /*0430*/  @P3 LDG.E R27, desc[UR6][R10.64+0x48] ;  /* 0x000048060a1b3981 */ /* 0x000f22000c1e1900 */
[----:B--2---:R-:W-:-:S03]  /*0440*/  @!P0 LOP3.LUT R3, R3, R20, RZ, 0x3c, !PT ;  /* 0x0000001403038212 */ /* 0x004fc600078e3cff */
[----:B------:R-:W2:Y:S01]  /*0450*/  @P1 LDG.E R20, desc[UR6][R10.64+0x14] ;  /* 0x000014060a141981 */ /* 0x000ea2000c1e1900 */
[----:B---3--:R-:W-:-:S03]  /*0460*/  @P1 LOP3.LUT R3, R3, R22, RZ, 0x3c, !PT ;  /* 0x0000001603031212 */ /* 0x008fc600078e3cff */
[----:B------:R-:W3:Y:S01]  /*0470*/  @P1 LDG.E R22, desc[UR6][R10.64+0x1c] ;  /* 0x00001c060a161981 */ /* 0x000ee2000c1e1900 */
[----:B----4-:R-:W-:-:S03]  /*0480*/  @P2 LOP3.LUT R3, R3, R24, RZ, 0x3c, !PT ;  /* 0x0000001803032212 */ /* 0x010fc600078e3cff */
[----:B------:R-:W4:Y:S01]  /*0490*/  @P2 LDG.E R24, desc[UR6][R10.64+0x28] ;  /* 0x000028060a182981 */ /* 0x000f22000c1e1900 */
[----:B------:R-:W-:-:S03]  /*04a0*/  @P3 LOP3.LUT R3, R3, R26, RZ, 0x3c, !PT ;  /* 0x0000001a03033212 */ /* 0x000fc600078e3cff */
[----:B------:R-:W3:Y:S01]  /*04b0*/  @P6 LDG.E R26, desc[UR6][R10.64+0x88] ;  /* 0x000088060a1a6981 */ /* 0x000ee2000c1e1900 */
[----:B------:R-:W-:Y:S02]  /*04c0*/  @P4 LOP3.LUT R3, R3, R28, RZ, 0x3c, !PT ;  /* 0x0000001c03034212 */ /* 0x000fe400078e3cff */
[----:B------:R-:W-:Y:S02]  /*04d0*/  @!P0 LOP3.LUT R7, R7, R18, RZ, 0x3c, !PT ;  /* 0x0000001207078212 */ /* 0x000fe400078e3cff */
[----:B------:R-:W3:Y:S01]  /*04e0*/  @!P0 LDG.E R18, desc[UR6][R10.64+0x8] ;  /* 0x000008060a128981 */ /* 0x000ee2000c1e1900 */
[----:B------:R-:W-:-:S03]  /*04f0*/  @!P0 LOP3.LUT R4, R4, R19, RZ, 0x3c, !PT ;  /* 0x0000001304048212 */ /* 0x000fc600078e3cff */
[----:B------:R-:W3:Y:S01]  /*0500*/  @!P0 LDG.E R19, desc[UR6][R10.64+0xc] ;  /* 0x00000c060a138981 */ /* 0x000ee2000c1e1900 */
[----:B------:R-:W-:-:S03]  /*0510*/  @P5 LOP3.LUT R3, R3, R21, RZ, 0x3c, !PT ;  /* 0x0000001503035212 */ /* 0x000fc600078e3cff */
[----:B------:R-:W3:Y:S01]  /*0520*/  @P1 LDG.E R21, desc[UR6][R10.64+0x18] ;  /* 0x000018060a151981 */ /* 0x000ee2000c1e1900 */
[----:B--2---:R-:W-:-:S03]  /*0530*/  @P1 LOP3.LUT R7, R7, R20, RZ, 0x3c, !PT ;  /* 0x0000001407071212 */ /* 0x004fc600078e3cff */
[----:B------:R-:W2:Y:S01]  /*0540*/  @P3 LDG.E R20, desc[UR6][R10.64+0x3c] ;  /* 0x00003c060a143981 */ /* 0x000ea2000c1e1900 */
[----:B----4-:R-:W-:-:S03]  /*0550*/  @P2 LOP3.LUT R7, R7, R24, RZ, 0x3c, !PT ;  /* 0x0000001807072212 */ /* 0x010fc600078e3cff */
[----:B------:R-:W4:Y:S01]  /*0560*/  @P4 LDG.E R24, desc[UR6][R10.64+0x50] ;  /* 0x000050060a184981 */ /* 0x000f22000c1e1900 */
[----:B---3--:R-:W-:-:S03]  /*0570*/  @!P0 LOP3.LUT R5, R5, R18, RZ, 0x3c, !PT ;  /* 0x0000001205058212 */ /* 0x008fc600078e3cff */
[----:B------:R-:W3:Y:S01]  /*0580*/  @P2 LDG.E R18, desc[UR6][R10.64+0x30] ;  /* 0x000030060a122981 */ /* 0x000ee2000c1e1900 */
[----:B------:R-:W-:-:S03]  /*0590*/  @!P0 LOP3.LUT R2, R2, R19, RZ, 0x3c, !PT ;  /* 0x0000001302028212 */ /* 0x000fc600078e3cff */
[----:B------:R-:W3:Y:S01]  /*05a0*/  @P2 LDG.E R19, desc[UR6][R10.64+0x2c] ;  /* 0x00002c060a132981 */ /* 0x000ee2000c1e1900 */
[----:B------:R-:W-:-:S03]  /*05b0*/  @P1 LOP3.LUT R4, R4, R21, RZ, 0x3c, !PT ;  /* 0x0000001504041212 */ /* 0x000fc600078e3cff */
[----:B------:R-:W3:Y:S01]  /*05c0*/  @P2 LDG.E R21, desc[UR6][R10.64+0x34] ;  /* 0x000034060a152981 */ /* 0x000ee2000c1e1900 */
[----:B------:R-:W-:Y:S02]  /*05d0*/  @P1 LOP3.LUT R5, R5, R22, RZ, 0x3c, !PT ;  /* 0x0000001605051212 */ /* 0x000fe400078e3cff */
[----:B------:R-:W-:Y:S01]  /*05e0*/  @P1 LOP3.LUT R2, R2, R25, RZ, 0x3c, !PT ;  /* 0x0000001902021212 */ /* 0x000fe200078e3cff */
[----:B------:R-:W3:Y:S04]  /*05f0*/  @P3 LDG.E R22, desc[UR6][R10.64+0x44] ;  /* 0x000044060a163981 */ /* 0x000ee8000c1e1900 */
[----:B------:R-:W3:Y:S01]  /*0600*/  @P3 LDG.E R25, desc[UR6][R10.64+0x40] ;  /* 0x000040060a193981 */ /* 0x000ee2000c1e1900 */
[----:B--2---:R-:W-:-:S03]  /*0610*/  @P3 LOP3.LUT R7, R7, R20, RZ, 0x3c, !PT ;  /* 0x0000001407073212 */ /* 0x004fc600078e3cff */
[----:B------:R-:W2:Y:S01]  /*0620*/  @P5 LDG.E R20, desc[UR6][R10.64+0x64] ;  /* 0x000064060a145981 */ /* 0x000ea2000c1e1900 */
[----:B----4-:R-:W-:-:S03]  /*0630*/  @P4 LOP3.LUT R7, R7, R24, RZ, 0x3c, !PT ;  /* 0x0000001807074212 */ /* 0x010fc600078e3cff */
[----:B------:R-:W4:Y:S01]  /*0640*/  @P6 LDG.E R24, desc[UR6][R10.64+0x78] ;  /* 0x000078060a186981 */ /* 0x000f22000c1e1900 */
[----:B---3--:R-:W-:-:S03]  /*0650*/  @P2 LOP3.LUT R5, R5, R18, RZ, 0x3c, !PT ;  /* 0x0000001205052212 */ /* 0x008fc600078e3cff */
[----:B------:R-:W3:Y:S01]  /*0660*/  @P4 LDG.E R18, desc[UR6][R10.64+0x58] ;  /* 0x000058060a124981 */ /* 0x000ee2000c1e1900 */
[----:B------:R-:W-:-:S03]  /*0670*/  @P2 LOP3.LUT R4, R4, R19, RZ, 0x3c, !PT ;  /* 0x0000001304042212 */ /* 0x000fc600078e3cff */
[----:B------:R-:W3:Y:S01]  /*0680*/  @P4 LDG.E R19, desc[UR6][R10.64+0x54] ;  /* 0x000054060a134981 */ /* 0x000ee2000c1e1900 */
[----:B------:R-:W-:-:S03]  /*0690*/  @P2 LOP3.LUT R2, R2, R21, RZ, 0x3c, !PT ;  /* 0x0000001502022212 */ /* 0x000fc600078e3cff */
[----:B------:R-:W3:Y:S01]  /*06a0*/  @P4 LDG.E R21, desc[UR6][R10.64+0x5c] ;  /* 0x00005c060a154981 */ /* 0x000ee2000c1e1900 */
[----:B------:R-:W-:Y:S02]  /*06b0*/  @P3 LOP3.LUT R5, R5, R22, RZ, 0x3c, !PT ;  /* 0x0000001605053212 */ /* 0x000fe400078e3cff */
[----:B------:R-:W-:Y:S01]  /*06c0*/  @P3 LOP3.LUT R2, R2, R27, RZ, 0x3c, !PT ;  /* 0x0000001b02023212 */ /* 0x000fe200078e3cff */
[----:B------:R-:W3:Y:S01]  /*06d0*/  @P5 LDG.E R22, desc[UR6][R10.64+0x6c] ;  /* 0x00006c060a165981 */ /* 0x000ee2000c1e1900 */
[----:B------:R-:W-:-:S03]  /*06e0*/  @P3 LOP3.LUT R4, R4, R25, RZ, 0x3c, !PT ;  /* 0x0000001904043212 */ /* 0x000fc600078e3cff */
[----:B------:R-:W3:Y:S04]  /*06f0*/  @P5 LDG.E R25, desc[UR6][R10.64+0x68] ;  /* 0x000068060a195981 */ /* 0x000ee8000c1e1900 */
[----:B------:R-:W3:Y:S01]  /*0700*/  @P5 LDG.E R27, desc[UR6][R10.64+0x70] ;  /* 0x000070060a1b5981 */ /* 0x000ee2000c1e1900 */
[----:B------:R-:W-:Y:S02]  /*0710*/  LOP3.LUT P0, RZ, R23, 0x80, RZ, 0xc0, !PT ;  /* 0x0000008017ff7812 */ /* 0x000fe4000780c0ff */
[----:B--2---:R-:W-:-:S11]  /*0720*/  @P5 LOP3.LUT R7, R7, R20, RZ, 0x3c, !PT ;  /* 0x0000001407075212 */ /* 0x004fd600078e3cff */
        /* <DEDUP_REMOVED lines=15> */
[----:B------:R-:W-:Y:S02]  /*0820*/  @P6 LOP3.LUT R3, R3, R26, RZ, 0x3c, !PT ;  /* 0x0000001a03036212 */ /* 0x000fe400078e3cff */
[----:B--2---:R-:W-:Y:S02]  /*0830*/  @P0 LOP3.LUT R7, R7, R20, RZ, 0x3c, !PT ;  /* 0x0000001407070212 */ /* 0x004fe400078e3cff */
[----:B----4-:R-:W-:Y:S02]  /*0840*/  @P0 LOP3.LUT R3, R3, R24, RZ, 0x3c, !PT ;  /* 0x0000001803030212 */ /* 0x010fe400078e3cff */
[----:B---3--:R-:W-:Y:S02]  /*0850*/  @P6 LOP3.LUT R5, R5, R18, RZ, 0x3c, !PT ;  /* 0x0000001205056212 */ /* 0x008fe400078e3cff */
[----:B------:R-:W-:Y:S02]  /*0860*/  @P6 LOP3.LUT R4, R4, R19, RZ, 0x3c, !PT ;  /* 0x0000001304046212 */ /* 0x000fe400078e3cff */
[----:B------:R-:W-:-:S02]  /*0870*/  @P6 LOP3.LUT R2, R2, R21, RZ, 0x3c, !PT ;  /* 0x0000001502026212 */ /* 0x000fc400078e3cff */
[----:B------:R-:W-:Y:S02]  /*0880*/  @P0 LOP3.LUT R5, R5, R22, RZ, 0x3c, !PT ;  /* 0x0000001605050212 */ /* 0x000fe400078e3cff */
[----:B------:R-:W-:Y:S02]  /*0890*/  @P0 LOP3.LUT R4, R4, R25, RZ, 0x3c, !PT ;  /* 0x0000001904040212 */ /* 0x000fe400078e3cff */
[----:B------:R-:W-:Y:S02]  /*08a0*/  @P0 LOP3.LUT R2, R2, R27, RZ, 0x3c, !PT ;  /* 0x0000001b02020212 */ /* 0x000fe400078e3cff */
[----:B------:R-:W-:-:S13]  /*08b0*/  R2P PR, R23.B1, 0x7f ;  /* 0x0000007f17007804 */ /* 0x000fda0000001000 */
[----:B------:R-:W2:Y:S04]  /*08c0*/  @P0 LDG.E R18, desc[UR6][R10.64+0xa0] ;  /* 0x0000a0060a120981 */ /* 0x000ea8000c1e1900 */
[----:B------:R-:W3:Y:S04]  /*08d0*/  @P0 LDG.E R20, desc[UR6][R10.64+0xa8] ;  /* 0x0000a8060a140981 */ /* 0x000ee8000c1e1900 */
[----:B------:R-:W4:Y:S04]  /*08e0*/  @P1 LDG.E R22, desc[UR6][R10.64+0xbc] ;  /* 0x0000bc060a161981 */ /* 0x000f28000c1e1900 */
[----:B------:R-:W4:Y:S04]  /*08f0*/  @P1 LDG.E R24, desc[UR6][R10.64+0xc4] ;  /* 0x0000c4060a181981 */ /* 0x000f28000c1e1900 */
[----:B------:R-:W4:Y:S04]  /*0900*/  @P0 LDG.E R19, desc[UR6][R10.64+0xa4] ;  /* 0x0000a4060a130981 */ /* 0x000f28000c1e1900 */
[----:B------:R-:W4:Y:S04]  /*0910*/  @P0 LDG.E R21, desc[UR6][R10.64+0xac] ;  /* 0x0000ac060a150981 */ /* 0x000f28000c1e1900 */
[----:B------:R-:W4:Y:S04]  /*0920*/  @P1 LDG.E R25, desc[UR6][R10.64+0xb8] ;  /* 0x0000b8060a191981 */ /* 0x000f28000c1e1900 */
[----:B------:R-:W4:Y:S04]  /*0930*/  @P2 LDG.E R26, desc[UR6][R10.64+0xc8] ;  /* 0x0000c8060a1a2981 */ /* 0x000f28000c1e1900 */
[----:B------:R-:W4:Y:S04]  /*0940*/  @P1 LDG.E R27, desc[UR6][R10.64+0xc0] ;  /* 0x0000c0060a1b1981 */ /* 0x000f28000c1e1900 */
[----:B------:R-:W4:Y:S01]  /*0950*/  @P3 LDG.E R28, desc[UR6][R10.64+0xec] ;  /* 0x0000ec060a1c3981 */ /* 0x000f22000c1e1900 */
[----:B--2---:R-:W-:-:S03]  /*0960*/  @P0 LOP3.LUT R7, R7, R18, RZ, 0x3c, !PT ;  /* 0x0000001207070212 */ /* 0x004fc600078e3cff */
[----:B------:R-:W2:Y:S01]  /*0970*/  @P0 LDG.E R18, desc[UR6][R10.64+0xb0] ;  /* 0x0000b0060a120981 */ /* 0x000ea2000c1e1900 */
[----:B---3--:R-:W-:-:S03]  /*0980*/  @P0 LOP3.LUT R5, R5, R20, RZ, 0x3c, !PT ;  /* 0x0000001405050212 */ /* 0x008fc600078e3cff */
[----:B------:R-:W3:Y:S01]  /*0990*/  @P1 LDG.E R20, desc[UR6][R10.64+0xb4] ;  /* 0x0000b4060a141981 */ /* 0x000ee2000c1e1900 */
[----:B----4-:R-:W-:-:S03]  /*09a0*/  @P1 LOP3.LUT R5, R5, R22, RZ, 0x3c, !PT ;  /* 0x0000001605051212 */ /* 0x010fc600078e3cff */
[----:B------:R-:W4:Y:S01]  /*09b0*/  @P2 LDG.E R22, desc[UR6][R10.64+0xd8] ;  /* 0x0000d8060a162981 */ /* 0x000f22000c1e1900 */
[----:B------:R-:W-:-:S03]  /*09c0*/  @P0 LOP3.LUT R4, R4, R19, RZ, 0x3c, !PT ;  /* 0x0000001304040212 */ /* 0x000fc600078e3cff */
[----:B------:R-:W4:Y:S01]  /*09d0*/  @P2 LDG.E R19, desc[UR6][R10.64+0xcc] ;  /* 0x0000cc060a132981 */ /* 0x000f22000c1e1900 */
[----:B------:R-:W-:-:S03]  /*09e0*/  @P0 LOP3.LUT R2, R2, R21, RZ, 0x3c, !PT ;  /* 0x0000001502020212 */ /* 0x000fc600078e3cff */
[----:B------:R-:W4:Y:S01]  /*09f0*/  @P2 LDG.E R21, desc[UR6][R10.64+0xd4] ;  /* 0x0000d4060a152981 */ /* 0x000f22000c1e1900 */
[----:B------:R-:W-:-:S03]  /*0a00*/  @P1 LOP3.LUT R4, R4, R25, RZ, 0x3c, !PT ;  /* 0x0000001904041212 */ /* 0x000fc600078e3cff */
[----:B------:R-:W4:Y:S01]  /*0a10*/  @P3 LDG.E R25, desc[UR6][R10.64+0xe8] ;  /* 0x0000e8060a193981 */ /* 0x000f22000c1e1900 */
[----:B--2---:R-:W-:-:S03]  /*0a20*/  @P0 LOP3.LUT R3, R3, R18, RZ, 0x3c, !PT ;  /* 0x0000001203030212 */ /* 0x004fc600078e3cff */
[----:B------:R-:W2:Y:S01]  /*0a30*/  @P4 LDG.E R18, desc[UR6][R10.64+0xf0] ;  /* 0x0000f0060a124981 */ /* 0x000ea2000c1e1900 */
[----:B------:R-:W-:-:S03]  /*0a40*/  @P1 LOP3.LUT R3, R3, R24, RZ, 0x3c, !PT ;  /* 0x0000001803031212 */ /* 0x000fc600078e3cff */
[----:B------:R-:W2:Y:S01]  /*0a50*/  @P3 LDG.E R24, desc[UR6][R10.64+0xdc] ;  /* 0x0000dc060a183981 */ /* 0x000ea2000c1e1900 */
[----:B---3--:R-:W-:-:S03]  /*0a60*/  @P1 LOP3.LUT R7, R7, R20, RZ, 0x3c, !PT ;  /* 0x0000001407071212 */ /* 0x008fc600078e3cff */
[----:B------:R-:W3:Y:S01]  /*0a70*/  @P2 LDG.E R20, desc[UR6][R10.64+0xd0] ;  /* 0x0000d0060a142981 */ /* 0x000ee2000c1e1900 */
[----:B------:R-:W-:Y:S02]  /*0a80*/  LOP3.LUT P0, RZ, R23, 0x8000, RZ, 0xc0, !PT ;  /* 0x0000800017ff7812 */ /* 0x000fe4000780c0ff */
[----:B------:R-:W-:Y:S01]  /*0a90*/  @P2 LOP3.LUT R7, R7, R26, RZ, 0x3c, !PT ;  /* 0x0000001a07072212 */ /* 0x000fe200078e3cff */
[----:B------:R-:W3:Y:S04]  /*0aa0*/  @P3 LDG.E R23, desc[UR6][R10.64+0xe0] ;  /* 0x0000e0060a173981 */ /* 0x000ee8000c1e1900 */
[----:B------:R-:W3:Y:S01]  /*0ab0*/  @P3 LDG.E R26, desc[UR6][R10.64+0xe4] ;  /* 0x0000e4060a1a3981 */ /* 0x000ee2000c1e1900 */
[----:B------:R-:W-:Y:S02]  /*0ac0*/  @P1 LOP3.LUT R2, R2, R27, RZ, 0x3c, !PT ;  /* 0x0000001b02021212 */ /* 0x000fe400078e3cff */
[----:B----4-:R-:W-:-:S02]  /*0ad0*/  @P2 LOP3.LUT R3, R3, R22, RZ, 0x3c, !PT ;  /* 0x0000001603032212 */ /* 0x010fc400078e3cff */
[----:B------:R-:W4:Y:S01]  /*0ae0*/  @P4 LDG.E R22, desc[UR6][R10.64+0x100] ;  /* 0x000100060a164981 */ /* 0x000f22000c1e1900 */
[----:B------:R-:W-:Y:S02]  /*0af0*/  @P2 LOP3.LUT R4, R4, R19, RZ, 0x3c, !PT ;  /* 0x0000001304042212 */ /* 0x000fe400078e3cff */
[----:B------:R-:W-:Y:S01]  /*0b00*/  @P2 LOP3.LUT R2, R2, R21, RZ, 0x3c, !PT ;  /* 0x0000001502022212 */ /* 0x000fe200078e3cff */
[----:B------:R-:W4:Y:S04]  /*0b10*/  @P4 LDG.E R19, desc[UR6][R10.64+0xf4] ;  /* 0x0000f4060a134981 */ /* 0x000f28000c1e1900 */
[----:B------:R-:W4:Y:S01]  /*0b20*/  @P4 LDG.E R21, desc[UR6][R10.64+0xfc] ;  /* 0x0000fc060a154981 */ /* 0x000f22000c1e1900 */
[----:B------:R-:W-:-:S03]  /*0b30*/  @P3 LOP3.LUT R2, R2, R25, RZ, 0x3c, !PT ;  /* 0x0000001902023212 */ /* 0x000fc600078e3cff */
[----:B------:R-:W4:Y:S01]  /*0b40*/  @P5 LDG.E R25, desc[UR6][R10.64+0x110] ;  /* 0x000110060a195981 */ /* 0x000f22000c1e1900 */
[----:B--2---:R-:W-:-:S03]  /*0b50*/  @P3 LOP3.LUT R7, R7, R24, RZ, 0x3c, !PT ;  /* 0x0000001807073212 */ /* 0x004fc600078e3cff */
[----:B------:R-:W2:Y:S01]  /*0b60*/  @P5 LDG.E R24, desc[UR6][R10.64+0x104] ;  /* 0x000104060a185981 */ /* 0x000ea2000c1e1900 */
[----:B---3--:R-:W-:Y:S02]  /*0b70*/  @P2 LOP3.LUT R5, R5, R20, RZ, 0x3c, !PT ;  /* 0x0000001405052212 */ /* 0x008fe400078e3cff */
[----:B------:R-:W-:Y:S01]  /*0b80*/  @P4 LOP3.LUT R7, R7, R18, RZ, 0x3c, !PT ;  /* 0x0000001207074212 */ /* 0x000fe200078e3cff */
[----:B------:R-:W3:Y:S01]  /*0b90*/  @P4 LDG.E R20, desc[UR6][R10.64+0xf8] ;  /* 0x0000f8060a144981 */ /* 0x000ee2000c1e1900 */
[----:B------:R-:W-:-:S03]  /*0ba0*/  @P3 LOP3.LUT R4, R4, R23, RZ, 0x3c, !PT ;  /* 0x0000001704043212 */ /* 0x000fc600078e3cff */
[----:B------:R-:W3:Y:S01]  /*0bb0*/  @P5 LDG.E R18, desc[UR6][R10.64+0x114] ;  /* 0x000114060a125981 */ /* 0x000ee2000c1e1900 */
[----:B------:R-:W-:-:S03]  /*0bc0*/  @P3 LOP3.LUT R5, R5, R26, RZ, 0x3c, !PT ;  /* 0x0000001a05053212 */ /* 0x000fc600078e3cff */
[----:B------:R-:W3:Y:S04]  /*0bd0*/  @P5 LDG.E R23, desc[UR6][R10.64+0x108] ;  /* 0x000108060a175981 */ /* 0x000ee8000c1e1900 */
[----:B------:R-:W3:Y:S01]  /*0be0*/  @P5 LDG.E R26, desc[UR6][R10.64+0x10c] ;  /* 0x00010c060a1a5981 */ /* 0x000ee2000c1e1900 */
[----:B------:R-:W-:Y:S02]  /*0bf0*/  @P3 LOP3.LUT R3, R3, R28, RZ, 0x3c, !PT ;  /* 0x0000001c03033212 */ /* 0x000fe400078e3cff */
[----:B----4-:R-:W-:Y:S01]  /*0c00*/  @P4 LOP3.LUT R4, R4, R19, RZ, 0x3c, !PT ;  /* 0x0000001304044212 */ /* 0x010fe200078e3cff */
[----:B------:R-:W4:Y:S01]  /*0c10*/  @P0 LDG.E R28, desc[UR6][R10.64+0x13c] ;  /* 0x00013c060a1c0981 */ /* 0x000f22000c1e1900 */
[----:B------:R-:W-:Y:S02]  /*0c20*/  @P4 LOP3.LUT R3, R3, R22, RZ, 0x3c, !PT ;  /* 0x0000001603034212 */ /* 0x000fe400078e3cff */
[----:B------:R-:W-:Y:S01]  /*0c30*/  @P4 LOP3.LUT R2, R2, R21, RZ, 0x3c, !PT ;  /* 0x0000001502024212 */ /* 0x000fe200078e3cff */
[----:B------:R-:W4:Y:S04]  /*0c40*/  @P6 LDG.E R19, desc[UR6][R10.64+0x11c] ;  /* 0x00011c060a136981 */ /* 0x000f28000c1e1900 */
[----:B------:R-:W4:Y:S01]  /*0c50*/  @P6 LDG.E R22, desc[UR6][R10.64+0x120] ;  /* 0x000120060a166981 */ /* 0x000f22000c1e1900 */
[----:B------:R-:W-:-:S03]  /*0c60*/  @P5 LOP3.LUT R2, R2, R25, RZ, 0x3c, !PT ;  /* 0x0000001902025212 */ /* 0x000fc600078e3cff */
[----:B------:R-:W4:Y:S04]  /*0c70*/  @P6 LDG.E R21, desc[UR6][R10.64+0x124] ;  /* 0x000124060a156981 */ /* 0x000f28000c1e1900 */
[----:B------:R-:W4:Y:S01]  /*0c80*/  @P0 LDG.E R25, desc[UR6][R10.64+0x138] ;  /* 0x000138060a190981 */ /* 0x000f22000c1e1900 */
[----:B--2---:R-:W-:-:S03]  /*0c90*/  @P5 LOP3.LUT R7, R7, R24, RZ, 0x3c, !PT ;  /* 0x0000001807075212 */ /* 0x004fc600078e3cff */
[----:B------:R-:W2:Y:S01]  /*0ca0*/  @P0 LDG.E R24, desc[UR6][R10.64+0x12c] ;  /* 0x00012c060a180981 */ /* 0x000ea2000c1e1900 */
[----:B---3--:R-:W-:-:S03]  /*0cb0*/  @P4 LOP3.LUT R5, R5, R20, RZ, 0x3c, !PT ;  /* 0x0000001405054212 */ /* 0x008fc600078e3cff */
[----:B------:R-:W3:Y:S01]  /*0cc0*/  @P6 LDG.E R20, desc[UR6][R10.64+0x118] ;  /* 0x000118060a146981 */ /* 0x000ee2000c1e1900 */
[----:B------:R-:W-:-:S03]  /*0cd0*/  @P5 LOP3.LUT R3, R3, R18, RZ, 0x3c, !PT ;  /* 0x0000001203035212 */ /* 0x000fc600078e3cff */
[----:B------:R-:W2:Y:S01]  /*0ce0*/  @P6 LDG.E R18, desc[UR6][R10.64+0x128] ;  /* 0x000128060a126981 */ /* 0x000ea2000c1e1900 */
[----:B------:R-:W-:-:S03]  /*0cf0*/  @P5 LOP3.LUT R4, R4, R23, RZ, 0x3c, !PT ;  /* 0x0000001704045212 */ /* 0x000fc600078e3cff */
[----:B------:R-:W2:Y:S01]  /*0d00*/  @P0 LDG.E R23, desc[UR6][R10.64+0x130] ;  /* 0x000130060a170981 */ /* 0x000ea2000c1e1900 */
[----:B------:R-:W-:-:S03]  /*0d10*/  @P5 LOP3.LUT R5, R5, R26, RZ, 0x3c, !PT ;  /* 0x0000001a05055212 */ /* 0x000fc600078e3cff */
[----:B------:R-:W2:Y:S01]  /*0d20*/  @P0 LDG.E R26, desc[UR6][R10.64+0x134] ;  /* 0x000134060a1a0981 */ /* 0x000ea2000c1e1900 */
[----:B------:R-:W-:-:S05]  /*0d30*/  VIADD R17, R17, 0x10 ;  /* 0x0000001011117836 */ /* 0x000fca0000000000 */
[----:B------:R-:W-:Y:S02]  /*0d40*/  ISETP.NE.AND P1, PT, R17, 0x20, PT ;  /* 0x000000201100780c */ /* 0x000fe40003f25270 */
[----:B----4-:R-:W-:Y:S02]  /*0d50*/  @P6 LOP3.LUT R4, R4, R19, RZ, 0x3c, !PT ;  /* 0x0000001304046212 */ /* 0x010fe400078e3cff */
[----:B------:R-:W-:Y:S02]  /*0d60*/  @P6 LOP3.LUT R5, R5, R22, RZ, 0x3c, !PT ;  /* 0x0000001605056212 */ /* 0x000fe400078e3cff */
[----:B------:R-:W-:-:S04]  /*0d70*/  @P6 LOP3.LUT R2, R2, R21, RZ, 0x3c, !PT ;  /* 0x0000001502026212 */ /* 0x000fc800078e3cff */
[----:B------:R-:W-:Y:S02]  /*0d80*/  @P0 LOP3.LUT R2, R2, R25, RZ, 0x3c, !PT ;  /* 0x0000001902020212 */ /* 0x000fe400078e3cff */
[----:B---3--:R-:W-:Y:S02]  /*0d90*/  @P6 LOP3.LUT R7, R7, R20, RZ, 0x3c, !PT ;  /* 0x0000001407076212 */ /* 0x008fe400078e3cff */
[----:B--2---:R-:W-:Y:S02]  /*0da0*/  @P6 LOP3.LUT R3, R3, R18, RZ, 0x3c, !PT ;  /* 0x0000001203036212 */ /* 0x004fe400078e3cff */
[----:B------:R-:W-:Y:S02]  /*0db0*/  @P0 LOP3.LUT R7, R7, R24, RZ, 0x3c, !PT ;  /* 0x0000001807070212 */ /* 0x000fe400078e3cff */
[----:B------:R-:W-:Y:S02]  /*0dc0*/  @P0 LOP3.LUT R4, R4, R23, RZ, 0x3c, !PT ;  /* 0x0000001704040212 */ /* 0x000fe400078e3cff */
[----:B------:R-:W-:-:S02]  /*0dd0*/  @P0 LOP3.LUT R3, R3, R28, RZ, 0x3c, !PT ;  /* 0x0000001c03030212 */ /* 0x000fc400078e3cff */
[----:B------:R-:W-:Y:S01]  /*0de0*/  @P0 LOP3.LUT R5, R5, R26, RZ, 0x3c, !PT ;  /* 0x0000001a05050212 */ /* 0x000fe200078e3cff */
[----:B------:R-:W-:Y:S06]  /*0df0*/  @P1 BRA `(.L_x_4) ;  /* 0xfffffff400481947 */ /* 0x000fec000383ffff */
[----:B------:R-:W-:-:S05]  /*0e00*/  VIADD R15, R15, 0x1 ;  /* 0x000000010f0f7836 */ /* 0x000fca0000000000 */
[----:B------:R-:W-:-:S13]  /*0e10*/  ISETP.NE.AND P0, PT, R15, 0x5, PT ;  /* 0x000000050f00780c */ /* 0x000fda0003f05270 */
[----:B------:R-:W-:Y:S05]  /*0e20*/  @P0 BRA `(.L_x_5) ;  /* 0xfffffff400280947 */ /* 0x000fea000383ffff */
[----:B------:R-:W0:Y:S01]  /*0e30*/  LDC.64 R10, c[0x0][0x388] ;  /* 0x0000e200ff0a7b82 */ /* 0x000e220000000a00 */
[----:B------:R-:W-:Y:S01]  /*0e40*/  VIADD R14, R14, 0x1 ;  /* 0x000000010e0e7836 */ /* 0x000fe20000000000 */
[----:B------:R-:W-:-:S04]  /*0e50*/  LOP3.LUT R15, R12, 0x3, RZ, 0xc0, !PT ;  /* 0x000000030c0f7812 */ /* 0x000fc800078ec0ff */
[----:B------:R-:W-:Y:S01]  /*0e60*/  ISETP.GE.U32.AND P0, PT, R14, R15, PT ;  /* 0x0000000f0e00720c */ /* 0x000fe20003f06070 */
[----:B0-----:R-:W-:-:S05]  /*0e70*/  IMAD.WIDE.U32 R10, R0, 0x30, R10 ;  /* 0x00000030000a7825 */ /* 0x001fca00078e000a */
[----:B------:R0:W-:Y:S04]  /*0e80*/  STG.E desc[UR6][R10.64+0x4], R7 ;  /* 0x000004070a007986 */ /* 0x0001e8000c101906 */
[----:B------:R0:W-:Y:S04]  /*0e90*/  STG.E.64 desc[UR6][R10.64+0x8], R4 ;  /* 0x000008040a007986 */ /* 0x0001e8000c101b06 */
[----:B------:R0:W-:Y:S01]  /*0ea0*/  STG.E.64 desc[UR6][R10.64+0x10], R2 ;  /* 0x000010020a007986 */ /* 0x0001e2000c101b06 */
[----:B------:R-:W-:Y:S05]  /*0eb0*/  @!P0 BRA `(.L_x_6) ;  /* 0xfffffff000f48947 */ /* 0x000fea000383ffff */
.L_x_3:
[----:B------:R-:W-:Y:S05]  /*0ec0*/  BSYNC.RECONVERGENT B1 ;  /* 0x0000000000017941 */ /* 0x000fea0003800200 */
.L_x_2:
[----:B------:R-:W-:Y:S01]  /*0ed0*/  ISETP.GT.U32.AND P0, PT, R12, 0x3, PT ;  /* 0x000000030c00780c */ /* 0x000fe20003f04070 */
[----:B------:R-:W-:Y:S01]  /*0ee0*/  VIADD R6, R6, 0x1 ;  /* 0x0000000106067836 */ /* 0x000fe20000000000 */
[--C-:B------:R-:W-:Y:S02]  /*0ef0*/  SHF.R.U64 R12, R12, 0x2, R13.reuse ;  /* 0x000000020c0c7819 */ /* 0x100fe4000000120d */
[----:B------:R-:W-:Y:S02]  /*0f00*/  ISETP.GT.U32.AND.EX P0, PT, R13, RZ, PT, P0 ;  /* 0x000000ff0d00720c */ /* 0x000fe40003f04100 */
[----:B------:R-:W-:-:S11]  /*0f10*/  SHF.R.U32.HI R13, RZ, 0x2, R13 ;  /* 0x00000002ff0d7819 */ /* 0x000fd6000001160d */
[----:B------:R-:W-:Y:S05]  /*0f20*/  @P0 BRA `(.L_x_7) ;  /* 0xfffffff000b80947 */ /* 0x000fea000383ffff */
.L_x_1:
[----:B------:R-:W-:Y:S05]  /*0f30*/  BSYNC.RECONVERGENT B0 ;  /* 0x0000000000007941 */ /* 0x000fea0003800200 */
.L_x_0:
[----:B0-----:R-:W0:Y:S01]  /*0f40*/  LDC.64 R8, c[0x0][0x388] ;  /* 0x0000e200ff087b82 */ /* 0x001e220000000a00 */
[----:B------:R-:W-:Y:S01]  /*0f50*/  IMAD.MOV.U32 R6, RZ, RZ, 0x449335ce ;  /* 0x449335ceff067424 */ /* 0x000fe200078e00ff */
[----:B------:R-:W-:Y:S01]  /*0f60*/  UMOV UR4, URZ ;  /* 0x000000ff00047c82 */ /* 0x000fe20008000000 */
[----:B------:R-:W-:Y:S02]  /*0f70*/  IMAD.MOV.U32 R10, RZ, RZ, RZ ;  /* 0x000000ffff0a7224 */ /* 0x000fe400078e00ff */
[----:B0-----:R-:W-:-:S05]  /*0f80*/  IMAD.WIDE.U32 R8, R0, 0x30, R8 ;  /* 0x0000003000087825 */ /* 0x001fca00078e0008 */
[----:B------:R0:W-:Y:S04]  /*0f90*/  STG.E.64 desc[UR6][R8.64+0x18], RZ ;  /* 0x000018ff08007986 */ /* 0x0001e8000c101b06 */
[----:B------:R0:W-:Y:S04]  /*0fa0*/  STG.E desc[UR6][R8.64+0x20], RZ ;  /* 0x000020ff08007986 */ /* 0x0001e8000c101906 */
[----:B------:R0:W-:Y:S02]  /*0fb0*/  STG.E.64 desc[UR6][R8.64+0x28], RZ ;  /* 0x000028ff08007986 */ /* 0x0001e4000c101b06 */
.L_x_8:
[----:B------:R-:W-:Y:S01]  /*0fc0*/  SHF.R.U32.HI R12, RZ, 0x2, R7 ;  /* 0x00000002ff0c7819 */ /* 0x000fe20000011607 */
[----:B------:R-:W-:Y:S01]  /*0fd0*/  UIADD3 UR4, UPT, UPT, UR4, 0x4, URZ ;  /* 0x0000000404047890 */ /* 0x000fe2000fffe0ff */
[----:B------:R-:W-:Y:S02]  /*0fe0*/  SHF.R.U32.HI R13, RZ, 0x2, R4 ;  /* 0x00000002ff0d7819 */ /* 0x000fe40000011604 */
[----:B------:R-:W-:Y:S01]  /*0ff0*/  LOP3.LUT R12, R12, R7, RZ, 0x3c, !PT ;  /* 0x000000070c0c7212 */ /* 0x000fe200078e3cff */
[----:B------:R-:W-:Y:S01]  /*1000*/  IMAD.SHL.U32 R7, R3, 0x10, RZ ;  /* 0x0000001003077824 */ /* 0x000fe200078e00ff */
[----:B------:R-:W-:Y:S01]  /*1010*/  LOP3.LUT R13, R13, R4, RZ, 0x3c, !PT ;  /* 0x000000040d0d7212 */ /* 0x000fe200078e3cff */
[----:B------:R-:W-:Y:S02]  /*1020*/  UISETP.NE.AND UP0, UPT, UR4, 0x1000, UPT ;  /* 0x000010000400788c */ /* 0x000fe4000bf05270 */
[----:B------:R-:W-:-:S05]  /*1030*/  IMAD.SHL.U32 R11, R12, 0x2, RZ ;  /* 0x000000020c0b7824 */ /* 0x000fca00078e00ff */
[----:B------:R-:W-:Y:S01]  /*1040*/  LOP3.LUT R12, R12, R11, R7, 0x96, !PT ;  /* 0x0000000b0c0c7212 */ /* 0x000fe200078e9607 */
[----:B------:R-:W-:-:S03]  /*1050*/  IMAD.SHL.U32 R7, R13, 0x2, RZ ;  /* 0x000000020d077824 */ /* 0x000fc600078e00ff */
[----:B------:R-:W-:Y:S02]  /*1060*/  LOP3.LUT R11, R12, R3, RZ, 0x3c, !PT ;  /* 0x000000030c0b7212 */ /* 0x000fe400078e3cff */
[----:B------:R-:W-:-:S03]  /*1070*/  SHF.R.U32.HI R12, RZ, 0x2, R5 ;  /* 0x00000002ff0c7819 */ /* 0x000fc60000011605 */
[----:B------:R-:W-:Y:S01]  /*1080*/  IMAD.SHL.U32 R4, R11, 0x10, RZ ;  /* 0x000000100b047824 */ /* 0x000fe200078e00ff */
[----:B------:R-:W-:-:S04]  /*1090*/  LOP3.LUT R12, R12, R5, RZ, 0x3c, !PT ;  /* 0x000000050c0c7212 */ /* 0x000fc800078e3cff */
[----:B------:R-:W-:Y:S02]  /*10a0*/  LOP3.LUT R4, R13, R7, R4, 0x96, !PT ;  /* 0x000000070d047212 */ /* 0x000fe400078e9604 */
[----:B------:R-:W-:Y:S02]  /*10b0*/  SHF.R.U32.HI R13, RZ, 0x2, R2 ;  /* 0x00000002ff0d7819 */ /* 0x000fe40000011602 */
[----:B------:R-:W-:Y:S01]  /*10c0*/  LOP3.LUT R5, R4, R11, RZ, 0x3c, !PT ;  /* 0x0000000b04057212 */ /* 0x000fe200078e3cff */
[----:B------:R-:W-:Y:S01]  /*10d0*/  IMAD.SHL.U32 R4, R12, 0x2, RZ ;  /* 0x000000020c047824 */ /* 0x000fe200078e00ff */
[----:B------:R-:W-:Y:S02]  /*10e0*/  LOP3.LUT R2, R13, R2, RZ, 0x3c, !PT ;  /* 0x000000020d027212 */ /* 0x000fe400078e3cff */
[--C-:B------:R-:W-:Y:S01]  /*10f0*/  SHF.R.U32.HI R14, RZ, 0x2, R5.reuse ;  /* 0x00000002ff0e7819 */ /* 0x100fe20000011605 */
[----:B------:R-:W-:Y:S01]  /*1100*/  IMAD.SHL.U32 R7, R5, 0x10, RZ ;  /* 0x0000001005077824 */ /* 0x000fe200078e00ff */
[----:B------:R-:W-:-:S02]  /*1110*/  IADD3 R15, PT, PT, R6, 0x587c5, R5 ;  /* 0x000587c5060f7810 */ /* 0x000fc40007ffe005 */
[-C--:B------:R-:W-:Y:S02]  /*1120*/  LOP3.LUT R14, R14, R5.reuse, RZ, 0x3c, !PT ;  /* 0x000000050e0e7212 */ /* 0x080fe400078e3cff */
[----:B------:R-:W-:Y:S02]  /*1130*/  LOP3.LUT R4, R12, R4, R7, 0x96, !PT ;  /* 0x000000040c047212 */ /* 0x000fe400078e9607 */
[----:B------:R-:W-:Y:S02]  /*1140*/  SHF.R.U32.HI R12, RZ, 0x2, R3 ;  /* 0x00000002ff0c7819 */ /* 0x000fe40000011603 */
[----:B------:R-:W-:Y:S01]  /*1150*/  LOP3.LUT R13, R4, R5, RZ, 0x3c, !PT ;  /* 0x00000005040d7212 */ /* 0x000fe200078e3cff */
[----:B------:R-:W-:Y:S01]  /*1160*/  IMAD.SHL.U32 R4, R2, 0x2, RZ ;  /* 0x0000000202047824 */ /* 0x000fe200078e00ff */
[----:B------:R-:W-:-:S03]  /*1170*/  LOP3.LUT R12, R12, R3, RZ, 0x3c, !PT ;  /* 0x000000030c0c7212 */ /* 0x000fc600078e3cff */
[----:B------:R-:W-:-:S05]  /*1180*/  IMAD.SHL.U32 R7, R13, 0x10, RZ ;  /* 0x000000100d077824 */ /* 0x000fca00078e00ff */
[----:B------:R-:W-:Y:S01]  /*1190*/  LOP3.LUT R4, R2, R4, R7, 0x96, !PT ;  /* 0x0000000402047212 */ /* 0x000fe200078e9607 */
[----:B------:R-:W-:-:S03]  /*11a0*/  IMAD.SHL.U32 R2, R12, 0x2, RZ ;  /* 0x000000020c027824 */ /* 0x000fc600078e00ff */
[----:B------:R-:W-:Y:S02]  /*11b0*/  LOP3.LUT R7, R4, R13, RZ, 0x3c, !PT ;  /* 0x0000000d04077212 */ /* 0x000fe400078e3cff */
[----:B------:R-:W-:Y:S02]  /*11c0*/  SHF.R.U32.HI R4, RZ, 0x2, R11 ;  /* 0x00000002ff047819 */ /* 0x000fe4000001160b */
[----:B------:R-:W-:Y:S01]  /*11d0*/  IADD3 R17, PT, PT, R6, 0x10974f, R7 ;  /* 0x0010974f06117810 */ /* 0x000fe20007ffe007 */
[----:B------:R-:W-:-:S03]  /*11e0*/  IMAD.SHL.U32 R3, R7, 0x10, RZ ;  /* 0x0000001007037824 */ /* 0x000fc600078e00ff */
[----:B------:R-:W-:Y:S02]  /*11f0*/  I2FP.F32.U32 R18, R17 ;  /* 0x0000001100127245 */ /* 0x000fe40000201000 */
[----:B------:R-:W-:Y:S02]  /*1200*/  LOP3.LUT R2, R12, R2, R3, 0x96, !PT ;  /* 0x000000020c027212 */ /* 0x000fe400078e9603 */
[----:B------:R-:W-:Y:S02]  /*1210*/  LOP3.LUT R3, R4, R11, RZ, 0x3c, !PT ;  /* 0x0000000b04037212 */ /* 0x000fe400078e3cff */
[----:B------:R-:W-:-:S03]  /*1220*/  LOP3.LUT R4, R2, R7, RZ, 0x3c, !PT ;  /* 0x0000000702047212 */ /* 0x000fc600078e3cff */
[----:B------:R-:W-:Y:S02]  /*1230*/  IMAD.SHL.U32 R12, R3, 0x2, RZ ;  /* 0x00000002030c7824 */ /* 0x000fe400078e00ff */
[----:B------:R-:W-:-:S05]  /*1240*/  IMAD.SHL.U32 R2, R4, 0x10, RZ ;  /* 0x0000001004027824 */ /* 0x000fca00078e00ff */
[----:B------:R-:W-:Y:S01]  /*1250*/  LOP3.LUT R3, R3, R12, R2, 0x96, !PT ;  /* 0x0000000c03037212 */ /* 0x000fe200078e9602 */
[----:B------:R-:W-:Y:S01]  /*1260*/  IMAD.IADD R2, R11, 0x1, R6 ;  /* 0x000000010b027824 */ /* 0x000fe200078e0206 */
[----:B------:R-:W-:Y:S01]  /*1270*/  I2FP.F32.U32 R12, R15 ;  /* 0x0000000f000c7245 */ /* 0x000fe20000201000 */
[----:B------:R-:W-:Y:S01]  /*1280*/  IMAD.MOV.U32 R11, RZ, RZ, 0x2f800000 ;  /* 0x2f800000ff0b7424 */ /* 0x000fe200078e00ff */
[----:B------:R-:W-:Y:S02]  /*1290*/  LOP3.LUT R5, R3, R4, RZ, 0x3c, !PT ;  /* 0x0000000403057212 */ /* 0x000fe400078e3cff */
[----:B------:R-:W-:Y:S01]  /*12a0*/  I2FP.F32.U32 R16, R2 ;  /* 0x0000000200107245 */ /* 0x000fe20000201000 */
[----:B------:R-:W-:Y:S02]  /*12b0*/  IMAD.SHL.U32 R2, R14, 0x2, RZ ;  /* 0x000000020e027824 */ /* 0x000fe400078e00ff */
[-C--:B------:R-:W-:Y:S01]  /*12c0*/  FFMA R15, R12, R11.reuse, 1.1641532182693481445e-10 ;  /* 0x2f0000000c0f7423 */ /* 0x080fe2000000000b */
[----:B------:R-:W-:Y:S01]  /*12d0*/  IMAD.SHL.U32 R3, R5, 0x10, RZ ;  /* 0x0000001005037824 */ /* 0x000fe200078e00ff */
[----:B------:R-:W-:Y:S01]  /*12e0*/  SHF.R.U32.HI R12, RZ, 0x2, R13 ;  /* 0x00000002ff0c7819 */ /* 0x000fe2000001160d */
[----:B------:R-:W-:Y:S01]  /*12f0*/  FFMA R16, R16, R11, 1.1641532182693481445e-10 ;  /* 0x2f00000010107423 */ /* 0x000fe2000000000b */
[----:B------:R-:W-:Y:S01]  /*1300*/  FMUL R15, R15, R15 ;  /* 0x0000000f0f0f7220 */ /* 0x000fe20000400000 */
[----:B------:R-:W-:Y:S01]  /*1310*/  FFMA R18, R18, R11, 1.1641532182693481445e-10 ;  /* 0x2f00000012127423 */ /* 0x000fe2000000000b */
[----:B------:R-:W-:-:S02]  /*1320*/  LOP3.LUT R2, R14, R2, R3, 0x96, !PT ;  /* 0x000000020e027212 */ /* 0x000fc400078e9603 */
[----:B------:R-:W-:Y:S01]  /*1330*/  LOP3.LUT R12, R12, R13, RZ, 0x3c, !PT ;  /* 0x0000000d0c0c7212 */ /* 0x000fe200078e3cff */
[----:B------:R-:W-:Y:S01]  /*1340*/  FFMA R15, R16, R16, R15 ;  /* 0x00000010100f7223 */ /* 0x000fe2000000000f */
[----:B------:R-:W-:Y:S02]  /*1350*/  LOP3.LUT R2, R2, R5, RZ, 0x3c, !PT ;  /* 0x0000000502027212 */ /* 0x000fe400078e3cff */
[----:B------:R-:W-:Y:S01]  /*1360*/  IADD3 R14, PT, PT, R6, 0xb0f8a, R13 ;  /* 0x000b0f8a060e7810 */ /* 0x000fe20007ffe00d */
[----:B------:R-:W-:Y:S01]  /*1370*/  IMAD.SHL.U32 R13, R12, 0x2, RZ ;  /* 0x000000020c0d7824 */ /* 0x000fe200078e00ff */
[----:B------:R-:W-:Y:S01]  /*1380*/  FSETP.GTU.AND P0, PT, R15, 1, PT ;  /* 0x3f8000000f00780b */ /* 0x000fe20003f0c000 */
[----:B------:R-:W-:Y:S01]  /*1390*/  IMAD.SHL.U32 R3, R2, 0x10, RZ ;  /* 0x0000001002037824 */ /* 0x000fe200078e00ff */
[----:B------:R-:W-:-:S04]  /*13a0*/  I2FP.F32.U32 R14, R14 ;  /* 0x0000000e000e7245 */ /* 0x000fc80000201000 */
[----:B------:R-:W-:Y:S01]  /*13b0*/  LOP3.LUT R3, R12, R13, R3, 0x96, !PT ;  /* 0x0000000d0c037212 */ /* 0x000fe200078e9603 */
[----:B------:R-:W-:Y:S01]  /*13c0*/  FFMA R14, R14, R11, 1.1641532182693481445e-10 ;  /* 0x2f0000000e0e7423 */ /* 0x000fe2000000000b */
[----:B------:R-:W-:Y:S02]  /*13d0*/  IADD3 R13, PT, PT, R6, 0x1ba6d9, R5 ;  /* 0x001ba6d9060d7810 */ /* 0x000fe40007ffe005 */
[----:B------:R-:W-:Y:S02]  /*13e0*/  LOP3.LUT R3, R3, R2, RZ, 0x3c, !PT ;  /* 0x0000000203037212 */ /* 0x000fe400078e3cff */
[----:B------:R-:W-:Y:S01]  /*13f0*/  I2FP.F32.U32 R16, R13 ;  /* 0x0000000d00107245 */ /* 0x000fe20000201000 */
[----:B------:R-:W-:Y:S01]  /*1400*/  FMUL R13, R18, R18 ;  /* 0x00000012120d7220 */ /* 0x000fe20000400000 */
[C---:B------:R-:W-:Y:S02]  /*1410*/  IADD3 R12, PT, PT, R6.reuse, 0x161f14, R4 ;  /* 0x00161f14060c7810 */ /* 0x040fe40007ffe004 */
[----:B------:R-:W-:Y:S01]  /*1420*/  IADD3 R17, PT, PT, R6, 0x26b663, R3 ;  /* 0x0026b66306117810 */ /* 0x000fe20007ffe003 */
[----:B------:R-:W-:Y:S01]  /*1430*/  FFMA R16, R16, R11, 1.1641532182693481445e-10 ;  /* 0x2f00000010107423 */ /* 0x000fe2000000000b */
[----:B------:R-:W-:Y:S01]  /*1440*/  FFMA R13, R14, R14, R13 ;  /* 0x0000000e0e0d7223 */ /* 0x000fe2000000000d */
[----:B------:R-:W-:-:S02]  /*1450*/  I2FP.F32.U32 R12, R12 ;  /* 0x0000000c000c7245 */ /* 0x000fc40000201000 */
[----:B------:R-:W-:Y:S01]  /*1460*/  FMUL R15, R16, R16 ;  /* 0x00000010100f7220 */ /* 0x000fe20000400000 */
[C---:B------:R-:W-:Y:S01]  /*1470*/  IADD3 R14, PT, PT, R6.reuse, 0x212e9e, R2 ;  /* 0x00212e9e060e7810 */ /* 0x040fe20007ffe002 */
[----:B------:R-:W-:Y:S01]  /*1480*/  VIADD R6, R6, 0x2c3e28 ;  /* 0x002c3e2806067836 */ /* 0x000fe20000000000 */
[----:B------:R-:W-:Y:S01]  /*1490*/  I2FP.F32.U32 R16, R17 ;  /* 0x0000001100107245 */ /* 0x000fe20000201000 */
[-C--:B------:R-:W-:Y:S01]  /*14a0*/  FFMA R12, R12, R11.reuse, 1.1641532182693481445e-10 ;  /* 0x2f0000000c0c7423 */ /* 0x080fe2000000000b */
[----:B------:R-:W-:Y:S02]  /*14b0*/  I2FP.F32.U32 R14, R14 ;  /* 0x0000000e000e7245 */ /* 0x000fe40000201000 */
[----:B------:R-:W-:Y:S01]  /*14c0*/  FSETP.GTU.AND P1, PT, R13, 1, PT ;  /* 0x3f8000000d00780b */ /* 0x000fe20003f2c000 */
[-C--:B------:R-:W-:Y:S01]  /*14d0*/  FFMA R16, R16, R11.reuse, 1.1641532182693481445e-10 ;  /* 0x2f00000010107423 */ /* 0x080fe2000000000b */
[----:B------:R-:W-:Y:S01]  /*14e0*/  FFMA R15, R12, R12, R15 ;  /* 0x0000000c0c0f7223 */ /* 0x000fe2000000000f */
[----:B------:R-:W-:Y:S01]  /*14f0*/  FFMA R14, R14, R11, 1.1641532182693481445e-10 ;  /* 0x2f0000000e0e7423 */ /* 0x000fe2000000000b */
[----:B------:R-:W-:-:S02]  /*1500*/  VIADD R13, R10, 0x1 ;  /* 0x000000010a0d7836 */ /* 0x000fc40000000000 */
[----:B------:R-:W-:Y:S01]  /*1510*/  FMUL R11, R16, R16 ;  /* 0x00000010100b7220 */ /* 0x000fe20000400000 */
[----:B------:R-:W-:Y:S01]  /*1520*/  @P0 IMAD.MOV R13, RZ, RZ, R10 ;  /* 0x000000ffff0d0224 */ /* 0x000fe200078e020a */
[----:B------:R-:W-:Y:S02]  /*1530*/  FSETP.GTU.AND P0, PT, R15, 1, PT ;  /* 0x3f8000000f00780b */ /* 0x000fe40003f0c000 */
[----:B------:R-:W-:Y:S01]  /*1540*/  FFMA R11, R14, R14, R11 ;  /* 0x0000000e0e0b7223 */ /* 0x000fe2000000000b */
[----:B------:R-:W-:Y:S02]  /*1550*/  VIADD R10, R13, 0x1 ;  /* 0x000000010d0a7836 */ /* 0x000fe40000000000 */
[----:B------:R-:W-:Y:S02]  /*1560*/  @P1 IMAD.MOV R10, RZ, RZ, R13 ;  /* 0x000000ffff0a1224 */ /* 0x000fe400078e020d */
[----:B------:R-:W-:Y:S02]  /*1570*/  FSETP.GTU.AND P1, PT, R11, 1, PT ;  /* 0x3f8000000b00780b */ /* 0x000fe40003f2c000 */
[----:B------:R-:W-:-:S04]  /*1580*/  VIADD R11, R10, 0x1 ;  /* 0x000000010a0b7836 */ /* 0x000fc80000000000 */
[----:B------:R-:W-:-:S04]  /*1590*/  @P0 IMAD.MOV R11, RZ, RZ, R10 ;  /* 0x000000ffff0b0224 */ /* 0x000fc800078e020a */
[----:B------:R-:W-:-:S03]  /*15a0*/  VIADD R10, R11, 0x1 ;  /* 0x000000010b0a7836 */ /* 0x000fc60000000000 */
[----:B------:R-:W-:Y:S01]  /*15b0*/  @P1 IMAD.MOV R10, RZ, RZ, R11 ;  /* 0x000000ffff0a1224 */ /* 0x000fe200078e020b */
[----:B------:R-:W-:Y:S06]  /*15c0*/  BRA.U UP0, `(.L_x_8) ;  /* 0xfffffff9007c7547 */ /* 0x000fec000b83ffff */
[----:B------:R-:W1:Y:S01]  /*15d0*/  LDCU.64 UR4, c[0x0][0x380] ;  /* 0x00007000ff0477ac */ /* 0x000e620008000a00 */
[----:B------:R-:W-:Y:S01]  /*15e0*/  I2FP.F32.U32 R6, R10 ;  /* 0x0000000a00067245 */ /* 0x000fe20000201000 */
[----:B------:R-:W-:Y:S04]  /*15f0*/  STG.E.64 desc[UR6][R8.64+0x8], R4 ;  /* 0x0000080408007986 */ /* 0x000fe8000c101b06 */
[----:B------:R-:W-:Y:S01]  /*1600*/  FMUL R12, R6, 4 ;  /* 0x40800000060c7820 */ /* 0x000fe20000400000 */
[----:B------:R-:W-:Y:S01]  /*1610*/  IMAD.MOV.U32 R6, RZ, RZ, -0xa79b1f7 ;  /* 0xf5864e09ff067424 */ /* 0x000fe200078e00ff */
[----:B------:R-:W-:Y:S02]  /*1620*/  STG.E.64 desc[UR6][R8.64+0x10], R2 ;  /* 0x0000100208007986 */ /* 0x000fe4000c101b06 */
[----:B------:R-:W-:-:S02]  /*1630*/  FMUL R13, R12, 0.000244140625 ;  /* 0x398000000c0d7820 */ /* 0x000fc40000400000 */
[----:B------:R-:W-:Y:S01]  /*1640*/  STG.E.64 desc[UR6][R8.64], R6 ;  /* 0x0000000608007986 */ /* 0x000fe2000c101b06 */
[----:B-1----:R-:W-:-:S04]  /*1650*/  LEA R10, P0, R0, UR4, 0x2 ;  /* 0x00000004000a7c11 */ /* 0x002fc8000f8010ff */
[----:B------:R-:W-:-:S05]  /*1660*/  LEA.HI.X R11, R0, UR5, RZ, 0x2, P0 ;  /* 0x00000005000b7c11 */ /* 0x000fca00080f14ff */
[----:B------:R-:W-:Y:S01]  /*1670*/  STG.E desc[UR6][R10.64], R13 ;  /* 0x0000000d0a007986 */ /* 0x000fe2000c101906 */
[----:B------:R-:W-:Y:S05]  /*1680*/  EXIT ;  /* 0x000000000000794d */ /* 0x000fea0003800000 */
.L_x_9:
[----:B------:R-:W-:-:S00]  /*1690*/  BRA `(.L_x_9) ;  /* 0xfffffffc00fc7947 */ /* 0x000fc0000383ffff */
[----:B------:R-:W-:-:S00]  /*16a0*/  NOP ;  /* 0x0000000000007918 */ /* 0x000fc00000000000 */
        /* <DEDUP_REMOVED lines=13> */
.L_x_10:


//--------------------- .nv.global.init           --------------------------
	.section	.nv.global.init,"aw",@progbits
	.align	4
.nv.global.init:
	.type		mrg32k3aM1SubSeq,@object
	.size		mrg32k3aM1SubSeq,(mrg32k3aM2SubSeq - mrg32k3aM1SubSeq)
mrg32k3aM1SubSeq:
        /*0000*/ 	.byte	0x0b, 0xcc, 0xee, 0x04, 0x73, 0x29, 0x8b, 0x6f, 0xf6, 0x53, 0x03, 0xf6, 0x23, 0xf6, 0xea, 0xda
        /* <DEDUP_REMOVED lines=125> */
	.type		mrg32k3aM2SubSeq,@object
	.size		mrg32k3aM2SubSeq,(mrg32k3aM1 - mrg32k3aM2SubSeq)
mrg32k3aM2SubSeq:
        /* <DEDUP_REMOVED lines=126> */
	.type		mrg32k3aM1,@object
	.size		mrg32k3aM1,(mrg32k3aM1Seq - mrg32k3aM1)
mrg32k3aM1:
        /* <DEDUP_REMOVED lines=144> */
	.type		mrg32k3aM1Seq,@object
	.size		mrg32k3aM1Seq,(mrg32k3aM2 - mrg32k3aM1Seq)
mrg32k3aM1Seq:
        /* <DEDUP_REMOVED lines=144> */
	.type		mrg32k3aM2,@object
	.size		mrg32k3aM2,(mrg32k3aM2Seq - mrg32k3aM2)
mrg32k3aM2:
        /* <DEDUP_REMOVED lines=144> */
	.type		mrg32k3aM2Seq,@object
	.size		mrg32k3aM2Seq,(precalc_xorwow_matrix - mrg32k3aM2Seq)
mrg32k3aM2Seq:
        /* <DEDUP_REMOVED lines=144> */
	.type		precalc_xorwow_matrix,@object
	.size		precalc_xorwow_matrix,(precalc_xorwow_offset_matrix - precalc_xorwow_matrix)
precalc_xorwow_matrix:
        /* <DEDUP_REMOVED lines=6400> */
	.type		precalc_xorwow_offset_matrix,@object
	.size		precalc_xorwow_offset_matrix,(.L_1 - precalc_xorwow_offset_matrix)
precalc_xorwow_offset_matrix:
        /* <DEDUP_REMOVED lines=6400> */
.L_1:


//--------------------- .nv.shared.reserved.0     --------------------------
	.section	.nv.shared.reserved.0,"aw",@nobits
	.weak		__nv_reservedSMEM_offset_0_alias
	.size		__nv_reservedSMEM_offset_0_alias, 0, 64
	.other		__nv_reservedSMEM_offset_0_alias,@"STO_CUDA_RESERVED_SHARED STV_DEFAULT"
__nv_reservedSMEM_offset_0_alias:
	.zero		0
	.zero		64


//--------------------- .nv.constant0._Z15gpu_monte_carloPfP17curandStateXORWOW --------------------------
	.section	.nv.constant0._Z15gpu_monte_carloPfP17curandStateXORWOW,"a",@progbits
	.sectionflags	@""
	.align	4
.nv.constant0._Z15gpu_monte_carloPfP17curandStateXORWOW:
	.zero		912


//--------------------- SYMBOLS --------------------------

	.type		.nv.reservedSmem.offset0,@object
	.size		.nv.reservedSmem.offset0,0x4
